	.target	sm_80

	.elftype	@"ET_EXEC"


//--------------------- .note.nv.tkinfo           --------------------------
	.section	.note.nv.tkinfo,"",@"SHT_NOTE"
	.sectionflags	@"SHF_NOTE_NV_TKINFO"
	.tkinfo
        /*0018*/ 	.word	0x00000002
        /*0030*/ 	.string	""
        /*0030*/ 	.string	"ptxas"
        /*0030*/ 	.string	"Cuda compilation tools, release 13.0, V13.0.88"
        /*0030*/ 	.string	"Build cuda_13.0.r13.0/compiler.36424714_0"
        /*0030*/ 	.string	"-v  -suppress-debug-info  -lineinfo  -arch sm_80 "



//--------------------- .note.nv.cuinfo           --------------------------
	.section	.note.nv.cuinfo,"",@"SHT_NOTE"
	.sectionflags	@"SHF_NOTE_NV_CUINFO"
        /*0018*/ 	.short	0x0002
        /*001a*/ 	.short	0x0050
        /*001c*/ 	.short	0x0082
	.zero		2


//--------------------- .nv.info                  --------------------------
	.section	.nv.info,"",@"SHT_CUDA_INFO"
	.align	4


	//----- nvinfo : EIATTR_REGCOUNT
	.align		4
        /*0000*/ 	.byte	0x04, 0x2f
        /*0002*/ 	.short	(.L_2 - .L_1)
	.align		4
.L_1:
        /*0004*/ 	.word	index@(attn_fwd)
        /*0008*/ 	.word	0x00000040


	//----- nvinfo : EIATTR_FRAME_SIZE
	.align		4
.L_2:
        /*000c*/ 	.byte	0x04, 0x11
        /*000e*/ 	.short	(.L_4 - .L_3)
	.align		4
.L_3:
        /*0010*/ 	.word	index@(attn_fwd)
        /*0014*/ 	.word	0x00000000


	//----- nvinfo : EIATTR_MIN_STACK_SIZE
	.align		4
.L_4:
        /*0018*/ 	.byte	0x04, 0x12
        /*001a*/ 	.short	(.L_6 - .L_5)
	.align		4
.L_5:
        /*001c*/ 	.word	index@(attn_fwd)
        /*0020*/ 	.word	0x00000000
.L_6:


//--------------------- .nv.info.attn_fwd         --------------------------
	.section	.nv.info.attn_fwd,"",@"SHT_CUDA_INFO"
	.sectionflags	@""
	.align	4


	//----- nvinfo : EIATTR_CUDA_API_VERSION
	.align		4
        /*0000*/ 	.byte	0x04, 0x37
        /*0002*/ 	.short	(.L_8 - .L_7)
.L_7:
        /*0004*/ 	.word	0x00000082


	//----- nvinfo : EIATTR_SW2861232_WAR
	.align		4
.L_8:
        /*0008*/ 	.byte	0x01, 0x35
	.zero		2


	//----- nvinfo : EIATTR_PARAM_CBANK
	.align		4
        /*000c*/ 	.byte	0x04, 0x0a
        /*000e*/ 	.short	(.L_10 - .L_9)
	.align		4
.L_9:
        /*0010*/ 	.word	index@(.nv.constant0.attn_fwd)
        /*0014*/ 	.short	0x0160
        /*0016*/ 	.short	0x0088


	//----- nvinfo : EIATTR_CBANK_PARAM_SIZE
	.align		4
.L_10:
        /*0018*/ 	.byte	0x03, 0x19
        /*001a*/ 	.short	0x0088


	//----- nvinfo : EIATTR_KPARAM_INFO
	.align		4
        /*001c*/ 	.byte	0x04, 0x17
        /*001e*/ 	.short	(.L_12 - .L_11)
.L_11:
        /*0020*/ 	.word	0x00000000
        /*0024*/ 	.short	0x0019
        /*0026*/ 	.short	0x0080
        /*0028*/ 	.byte	0x00, 0xf4, 0x21, 0x00


	//----- nvinfo : EIATTR_KPARAM_INFO
	.align		4
.L_12:
        /*002c*/ 	.byte	0x04, 0x17
        /*002e*/ 	.short	(.L_14 - .L_13)
.L_13:
        /*0030*/ 	.word	0x00000000
        /*0034*/ 	.short	0x0018
        /*0036*/ 	.short	0x0078
        /*0038*/ 	.byte	0x00, 0xf4, 0x21, 0x00


	//----- nvinfo : EIATTR_KPARAM_INFO
	.align		4
.L_14:
        /*003c*/ 	.byte	0x04, 0x17
        /*003e*/ 	.short	(.L_16 - .L_15)
.L_15:
        /*0040*/ 	.word	0x00000000
        /*0044*/ 	.short	0x0017
        /*0046*/ 	.short	0x0070
        /*0048*/ 	.byte	0x00, 0xf0, 0x11, 0x00


	//----- nvinfo : EIATTR_KPARAM_INFO
	.align		4
.L_16:
        /*004c*/ 	.byte	0x04, 0x17
        /*004e*/ 	.short	(.L_18 - .L_17)
.L_17:
        /*0050*/ 	.word	0x00000000
        /*0054*/ 	.short	0x0016
        /*0056*/ 	.short	0x006c
        /*0058*/ 	.byte	0x00, 0xf0, 0x11, 0x00


	//----- nvinfo : EIATTR_KPARAM_INFO
	.align		4
.L_18:
        /*005c*/ 	.byte	0x04, 0x17
        /*005e*/ 	.short	(.L_20 - .L_19)
.L_19:
        /*0060*/ 	.word	0x00000000
        /*0064*/ 	.short	0x0015
        /*0066*/ 	.short	0x0068
        /*0068*/ 	.byte	0x00, 0xf0, 0x11, 0x00


	//----- nvinfo : EIATTR_KPARAM_INFO
	.align		4
.L_20:
        /*006c*/ 	.byte	0x04, 0x17
        /*006e*/ 	.short	(.L_22 - .L_21)
.L_21:
        /*0070*/ 	.word	0x00000000
        /*0074*/ 	.short	0x0014
        /*0076*/ 	.short	0x0064
        /*0078*/ 	.byte	0x00, 0xf0, 0x11, 0x00


	//----- nvinfo : EIATTR_KPARAM_INFO
	.align		4
.L_22:
        /*007c*/ 	.byte	0x04, 0x17
        /*007e*/ 	.short	(.L_24 - .L_23)
.L_23:
        /*0080*/ 	.word	0x00000000
        /*0084*/ 	.short	0x0013
        /*0086*/ 	.short	0x0060
        /*0088*/ 	.byte	0x00, 0xf0, 0x11, 0x00


	//----- nvinfo : EIATTR_KPARAM_INFO
	.align		4
.L_24:
        /*008c*/ 	.byte	0x04, 0x17
        /*008e*/ 	.short	(.L_26 - .L_25)
.L_25:
        /*0090*/ 	.word	0x00000000
        /*0094*/ 	.short	0x0012
        /*0096*/ 	.short	0x005c
        /*0098*/ 	.byte	0x00, 0xf0, 0x11, 0x00


	//----- nvinfo : EIATTR_KPARAM_INFO
	.align		4
.L_26:
        /*009c*/ 	.byte	0x04, 0x17
        /*009e*/ 	.short	(.L_28 - .L_27)
.L_27:
        /*00a0*/ 	.word	0x00000000
        /*00a4*/ 	.short	0x0011
        /*00a6*/ 	.short	0x0058
        /*00a8*/ 	.byte	0x00, 0xf0, 0x11, 0x00


	//----- nvinfo : EIATTR_KPARAM_INFO
	.align		4
.L_28:
        /*00ac*/ 	.byte	0x04, 0x17
        /*00ae*/ 	.short	(.L_30 - .L_29)
.L_29:
        /*00b0*/ 	.word	0x00000000
        /*00b4*/ 	.short	0x0010
        /*00b6*/ 	.short	0x0054
        /*00b8*/ 	.byte	0x00, 0xf0, 0x11, 0x00


	//----- nvinfo : EIATTR_KPARAM_INFO
	.align		4
.L_30:
        /*00bc*/ 	.byte	0x04, 0x17
        /*00be*/ 	.short	(.L_32 - .L_31)
.L_31:
        /*00c0*/ 	.word	0x00000000
        /*00c4*/ 	.short	0x000f
        /*00c6*/ 	.short	0x0050
        /*00c8*/ 	.byte	0x00, 0xf0, 0x11, 0x00


	//----- nvinfo : EIATTR_KPARAM_INFO
	.align		4
.L_32:
        /*00cc*/ 	.byte	0x04, 0x17
        /*00ce*/ 	.short	(.L_34 - .L_33)
.L_33:
        /*00d0*/ 	.word	0x00000000
        /*00d4*/ 	.short	0x000e
        /*00d6*/ 	.short	0x004c
        /*00d8*/ 	.byte	0x00, 0xf0, 0x11, 0x00


	//----- nvinfo : EIATTR_KPARAM_INFO
	.align		4
.L_34:
        /*00dc*/ 	.byte	0x04, 0x17
        /*00de*/ 	.short	(.L_36 - .L_35)
.L_35:
        /*00e0*/ 	.word	0x00000000
        /*00e4*/ 	.short	0x000d
        /*00e6*/ 	.short	0x0048
        /*00e8*/ 	.byte	0x00, 0xf0, 0x11, 0x00


	//----- nvinfo : EIATTR_KPARAM_INFO
	.align		4
.L_36:
        /*00ec*/ 	.byte	0x04, 0x17
        /*00ee*/ 	.short	(.L_38 - .L_37)
.L_37:
        /*00f0*/ 	.word	0x00000000
        /*00f4*/ 	.short	0x000c
        /*00f6*/ 	.short	0x0044
        /*00f8*/ 	.byte	0x00, 0xf0, 0x11, 0x00


	//----- nvinfo : EIATTR_KPARAM_INFO
	.align		4
.L_38:
        /*00fc*/ 	.byte	0x04, 0x17
        /*00fe*/ 	.short	(.L_40 - .L_39)
.L_39:
        /*0100*/ 	.word	0x00000000
        /*0104*/ 	.short	0x000b
        /*0106*/ 	.short	0x0040
        /*0108*/ 	.byte	0x00, 0xf0, 0x11, 0x00


	//----- nvinfo : EIATTR_KPARAM_INFO
	.align		4
.L_40:
        /*010c*/ 	.byte	0x04, 0x17
        /*010e*/ 	.short	(.L_42 - .L_41)
.L_41:
        /*0110*/ 	.word	0x00000000
        /*0114*/ 	.short	0x000a
        /*0116*/ 	.short	0x003c
        /*0118*/ 	.byte	0x00, 0xf0, 0x11, 0x00


	//----- nvinfo : EIATTR_KPARAM_INFO
	.align		4
.L_42:
        /*011c*/ 	.byte	0x04, 0x17
        /*011e*/ 	.short	(.L_44 - .L_43)
.L_43:
        /*0120*/ 	.word	0x00000000
        /*0124*/ 	.short	0x0009
        /*0126*/ 	.short	0x0038
        /*0128*/ 	.byte	0x00, 0xf0, 0x11, 0x00


	//----- nvinfo : EIATTR_KPARAM_INFO
	.align		4
.L_44:
        /*012c*/ 	.byte	0x04, 0x17
        /*012e*/ 	.short	(.L_46 - .L_45)
.L_45:
        /*0130*/ 	.word	0x00000000
        /*0134*/ 	.short	0x0008
        /*0136*/ 	.short	0x0034
        /*0138*/ 	.byte	0x00, 0xf0, 0x11, 0x00


	//----- nvinfo : EIATTR_KPARAM_INFO
	.align		4
.L_46:
        /*013c*/ 	.byte	0x04, 0x17
        /*013e*/ 	.short	(.L_48 - .L_47)
.L_47:
        /*0140*/ 	.word	0x00000000
        /*0144*/ 	.short	0x0007
        /*0146*/ 	.short	0x0030
        /*0148*/ 	.byte	0x00, 0xf0, 0x11, 0x00


	//----- nvinfo : EIATTR_KPARAM_INFO
	.align		4
.L_48:
        /*014c*/ 	.byte	0x04, 0x17
        /*014e*/ 	.short	(.L_50 - .L_49)
.L_49:
        /*0150*/ 	.word	0x00000000
        /*0154*/ 	.short	0x0006
        /*0156*/ 	.short	0x002c
        /*0158*/ 	.byte	0x00, 0xf0, 0x11, 0x00


	//----- nvinfo : EIATTR_KPARAM_INFO
	.align		4
.L_50:
        /*015c*/ 	.byte	0x04, 0x17
        /*015e*/ 	.short	(.L_52 - .L_51)
.L_51:
        /*0160*/ 	.word	0x00000000
        /*0164*/ 	.short	0x0005
        /*0166*/ 	.short	0x0028
        /*0168*/ 	.byte	0x00, 0xf0, 0x11, 0x00


	//----- nvinfo : EIATTR_KPARAM_INFO
	.align		4
.L_52:
        /*016c*/ 	.byte	0x04, 0x17
        /*016e*/ 	.short	(.L_54 - .L_53)
.L_53:
        /*0170*/ 	.word	0x00000000
        /*0174*/ 	.short	0x0004
        /*0176*/ 	.short	0x0020
        /*0178*/ 	.byte	0x00, 0xf4, 0x21, 0x00


	//----- nvinfo : EIATTR_KPARAM_INFO
	.align		4
.L_54:
        /*017c*/ 	.byte	0x04, 0x17
        /*017e*/ 	.short	(.L_56 - .L_55)
.L_55:
        /*0180*/ 	.word	0x00000000
        /*0184*/ 	.short	0x0003
        /*0186*/ 	.short	0x0018
        /*0188*/ 	.byte	0x00, 0xf4, 0x21, 0x00


	//----- nvinfo : EIATTR_KPARAM_INFO
	.align		4
.L_56:
        /*018c*/ 	.byte	0x04, 0x17
        /*018e*/ 	.short	(.L_58 - .L_57)
.L_57:
        /*0190*/ 	.word	0x00000000
        /*0194*/ 	.short	0x0002
        /*0196*/ 	.short	0x0010
        /*0198*/ 	.byte	0x00, 0xf4, 0x21, 0x00


	//----- nvinfo : EIATTR_KPARAM_INFO
	.align		4
.L_58:
        /*019c*/ 	.byte	0x04, 0x17
        /*019e*/ 	.short	(.L_60 - .L_59)
.L_59:
        /*01a0*/ 	.word	0x00000000
        /*01a4*/ 	.short	0x0001
        /*01a6*/ 	.short	0x0008
        /*01a8*/ 	.byte	0x00, 0xf4, 0x21, 0x00


	//----- nvinfo : EIATTR_KPARAM_INFO
	.align		4
.L_60:
        /*01ac*/ 	.byte	0x04, 0x17
        /*01ae*/ 	.short	(.L_62 - .L_61)
.L_61:
        /*01b0*/ 	.word	0x00000000
        /*01b4*/ 	.short	0x0000
        /*01b6*/ 	.short	0x0000
        /*01b8*/ 	.byte	0x00, 0xf4, 0x21, 0x00


	//----- nvinfo : EIATTR_MAXREG_COUNT
	.align		4
.L_62:
        /*01bc*/ 	.byte	0x03, 0x1b
        /*01be*/ 	.short	0x0080


	//----- nvinfo : EIATTR_NUM_BARRIERS
	.align		4
        /*01c0*/ 	.byte	0x02, 0x4c
        /*01c2*/ 	.byte	0x01
	.zero		1


	//----- nvinfo : EIATTR_MERCURY_ISA_VERSION
	.align		4
        /*01c4*/ 	.byte	0x03, 0x5f
        /*01c6*/ 	.short	0x0000


	//----- nvinfo : EIATTR_COOP_GROUP_MASK_REGIDS
	.align		4
        /*01c8*/ 	.byte	0x04, 0x29
        /*01ca*/ 	.short	(.L_64 - .L_63)


	//   ....[0]....
.L_63:
        /*01cc*/ 	.word	0xffffffff


	//   ....[1]....
        /*01d0*/ 	.word	0xffffffff


	//   ....[2]....
        /*01d4*/ 	.word	0xffffffff


	//   ....[3]....
        /*01d8*/ 	.word	0xffffffff


	//   ....[4]....
        /*01dc*/ 	.word	0xffffffff


	//   ....[5]....
        /*01e0*/ 	.word	0xffffffff


	//   ....[6]....
        /*01e4*/ 	.word	0xffffffff


	//   ....[7]....
        /*01e8*/ 	.word	0xffffffff


	//----- nvinfo : EIATTR_COOP_GROUP_INSTR_OFFSETS
	.align		4
.L_64:
        /*01ec*/ 	.byte	0x04, 0x28
        /*01ee*/ 	.short	(.L_66 - .L_65)


	//   ....[0]....
.L_65:
        /*01f0*/ 	.word	0x000010a0


	//   ....[1]....
        /*01f4*/ 	.word	0x000010b0


	//   ....[2]....
        /*01f8*/ 	.word	0x000010e0


	//   ....[3]....
        /*01fc*/ 	.word	0x000010f0


	//   ....[4]....
        /*0200*/ 	.word	0x00001540


	//   ....[5]....
        /*0204*/ 	.word	0x00001550


	//   ....[6]....
        /*0208*/ 	.word	0x00001580


	//   ....[7]....
        /*020c*/ 	.word	0x00001590


	//----- nvinfo : EIATTR_EXIT_INSTR_OFFSETS
	.align		4
.L_66:
        /*0210*/ 	.byte	0x04, 0x1c
        /*0212*/ 	.short	(.L_68 - .L_67)


	//   ....[0]....
.L_67:
        /*0214*/ 	.word	0x000025c0


	//   ....[1]....
        /*0218*/ 	.word	0x00002660


	//----- nvinfo : EIATTR_REQNTID
	.align		4
.L_68:
        /*021c*/ 	.byte	0x04, 0x10
        /*021e*/ 	.short	(.L_70 - .L_69)
.L_69:
        /*0220*/ 	.word	0x00000200
        /*0224*/ 	.word	0x00000001
        /*0228*/ 	.word	0x00000001
.L_70:


//--------------------- .nv.callgraph             --------------------------
	.section	.nv.callgraph,"",@"SHT_CUDA_CALLGRAPH"
	.align	4
	.sectionentsize	8
	.align		4
        /*0000*/ 	.word	0x00000000
	.align		4
        /*0004*/ 	.word	0xffffffff
	.align		4
        /*0008*/ 	.word	0x00000000
	.align		4
        /*000c*/ 	.word	0xfffffffe
	.align		4
        /*0010*/ 	.word	0x00000000
	.align		4
        /*0014*/ 	.word	0xfffffffd
	.align		4
        /*0018*/ 	.word	0x00000000
	.align		4
        /*001c*/ 	.word	0xfffffffc


//--------------------- .nv.rel.action            --------------------------
	.section	.nv.rel.action,"",@"SHT_CUDA_RELOCINFO"
	.align	8
	.sectionentsize	8
        /*0000*/ 	.byte	0x73, 0x00, 0x00, 0x00, 0x00, 0x00, 0x00, 0x00, 0x00, 0x00, 0x00, 0x11, 0x25, 0x00, 0x05, 0x36


//--------------------- .nv.constant4             --------------------------
	.section	.nv.constant4,"a",@progbits
	.align	8
	.align		8
.nv.constant4:
        /*0000*/ 	.dword	_$_str


//--------------------- .nv.constant0.attn_fwd    --------------------------
	.section	.nv.constant0.attn_fwd,"a",@progbits
	.sectionflags	@""
	.align	4
.nv.constant0.attn_fwd:
	.zero		488


//--------------------- .text.attn_fwd            --------------------------
	.section	.text.attn_fwd,"ax",@progbits
	.sectioninfo	@"SHI_REGISTERS=64"
	.align	128
        .global         attn_fwd
        .type           attn_fwd,@function
        .size           attn_fwd,(.L_x_3 - attn_fwd)
        .other          attn_fwd,@"STO_CUDA_ENTRY STV_DEFAULT"
attn_fwd:
.text.attn_fwd:
[----:B------:R-:W-:Y:S02]  /*0000*/  IMAD.MOV.U32 R1, RZ, RZ, c[0x0][0x28] ;  /* 0x00000a00ff017624 */ /* 0x000fe400078e00ff */
[----:B------:R-:W0:Y:S01]  /*0010*/  S2R R3, SR_CTAID.X ;  /* 0x0000000000037919 */ /* 0x000e220000002500 */
[----:B------:R-:W-:Y:S01]  /*0020*/  IMAD.MOV.U32 R6, RZ, RZ, c[0x0][0x198] ;  /* 0x00006600ff067624 */ /* 0x000fe200078e00ff */
[----:B------:R-:W-:Y:S02]  /*0030*/  ULDC.64 UR6, c[0x0][0x118] ;  /* 0x0000460000067ab9 */ /* 0x000fe40000000a00 */
[----:B------:R-:W0:Y:S04]  /*0040*/  S2R R0, SR_TID.X ;  /* 0x0000000000007919 */ /* 0x000e280000002100 */
[----:B------:R-:W1:Y:S01]  /*0050*/  S2R R2, SR_CTAID.Y ;  /* 0x0000000000027919 */ /* 0x000e620000002600 */
[----:B0-----:R-:W-:Y:S02]  /*0060*/  PRMT R57, R0, 0x6540, R3 ;  /* 0x0000654000397816 */ /* 0x001fe40000000003 */
[----:B------:R-:W-:Y:S01]  /*0070*/  SHF.R.U32.HI R55, RZ, 0x8, R0 ;  /* 0x00000008ff377819 */ /* 0x000fe20000011600 */
[----:B-1----:R-:W-:-:S02]  /*0080*/  IMAD R4, R2, c[0x0][0x190], RZ ;  /* 0x0000640002047a24 */ /* 0x002fc400078e02ff */
[----:B------:R-:W-:Y:S01]  /*0090*/  IMAD R7, R57, c[0x0][0x194], RZ ;  /* 0x0000650039077a24 */ /* 0x000fe200078e02ff */
[----:B------:R-:W-:Y:S01]  /*00a0*/  SGXT.U32 R55, R55, 0x1 ;  /* 0x000000013737781a */ /* 0x000fe20000000000 */
[C---:B------:R-:W-:Y:S02]  /*00b0*/  IMAD.SHL.U32 R5, R4.reuse, 0x2, RZ ;  /* 0x0000000204057824 */ /* 0x040fe400078e00ff */
[----:B------:R-:W-:Y:S02]  /*00c0*/  IMAD.SHL.U32 R8, R7, 0x2, RZ ;  /* 0x0000000207087824 */ /* 0x000fe400078e00ff */
[----:B------:R-:W-:Y:S02]  /*00d0*/  IMAD R9, R55, c[0x0][0x198], RZ ;  /* 0x0000660037097a24 */ /* 0x000fe400078e02ff */
[----:B------:R-:W-:Y:S01]  /*00e0*/  IMAD.HI R4, R4, 0x2, RZ ;  /* 0x0000000204047827 */ /* 0x000fe200078e02ff */
[----:B------:R-:W-:Y:S02]  /*00f0*/  IADD3 R5, P0, P1, R8, c[0x0][0x160], R5 ;  /* 0x0000580008057a10 */ /* 0x000fe4000791e005 */
[----:B------:R-:W-:Y:S01]  /*0100*/  LEA R13, R6, R9, 0x1 ;  /* 0x00000009060d7211 */ /* 0x000fe200078e08ff */
[----:B------:R-:W-:-:S04]  /*0110*/  IMAD.HI R7, R7, 0x2, RZ ;  /* 0x0000000207077827 */ /* 0x000fc800078e02ff */
[C---:B------:R-:W-:Y:S01]  /*0120*/  IMAD R15, R6.reuse, 0x2, R13 ;  /* 0x00000002060f7824 */ /* 0x040fe200078e020d */
[----:B------:R-:W-:Y:S02]  /*0130*/  IADD3.X R4, R7, c[0x0][0x164], R4, P0, P1 ;  /* 0x0000590007047a10 */ /* 0x000fe400007e2404 */
[-C--:B------:R-:W-:Y:S02]  /*0140*/  LEA R10, P0, R9, R5.reuse, 0x1 ;  /* 0x00000005090a7211 */ /* 0x080fe400078008ff */
[-C--:B------:R-:W-:Y:S02]  /*0150*/  LEA R12, P1, R13, R5.reuse, 0x1 ;  /* 0x000000050d0c7211 */ /* 0x080fe400078208ff */
[-C--:B------:R-:W-:Y:S01]  /*0160*/  LEA.HI.X.SX32 R11, R9, R4.reuse, 0x1, P0 ;  /* 0x00000004090b7211 */ /* 0x080fe200000f0eff */
[C---:B------:R-:W-:Y:S01]  /*0170*/  IMAD R9, R6.reuse, 0x2, R15 ;  /* 0x0000000206097824 */ /* 0x040fe200078e020f */
[----:B------:R-:W-:Y:S02]  /*0180*/  LEA R16, P0, R15, R5, 0x1 ;  /* 0x000000050f107211 */ /* 0x000fe400078008ff */
[-C--:B------:R-:W-:Y:S01]  /*0190*/  LEA.HI.X.SX32 R13, R13, R4.reuse, 0x1, P1 ;  /* 0x000000040d0d7211 */ /* 0x080fe200008f0eff */
[----:B------:R-:W-:Y:S01]  /*01a0*/  IMAD R19, R6, 0x2, R9 ;  /* 0x0000000206137824 */ /* 0x000fe200078e0209 */
[----:B------:R0:W2:Y:S01]  /*01b0*/  LDG.E.U16 R7, [R10.64] ;  /* 0x000000060a077981 */ /* 0x0000a2000c1e1500 */
[----:B------:R-:W-:-:S02]  /*01c0*/  LEA.HI.X.SX32 R17, R15, R4, 0x1, P0 ;  /* 0x000000040f117211 */ /* 0x000fc400000f0eff */
[C---:B------:R-:W-:Y:S01]  /*01d0*/  IMAD R21, R6.reuse, 0x2, R19 ;  /* 0x0000000206157824 */ /* 0x040fe200078e0213 */
[----:B------:R1:W3:Y:S01]  /*01e0*/  LDG.E.U16 R8, [R12.64] ;  /* 0x000000060c087981 */ /* 0x0002e2000c1e1500 */
[-C--:B------:R-:W-:Y:S02]  /*01f0*/  LEA R14, P0, R9, R5.reuse, 0x1 ;  /* 0x00000005090e7211 */ /* 0x080fe400078008ff */
[----:B------:R-:W-:Y:S02]  /*0200*/  LEA R18, P1, R19, R5, 0x1 ;  /* 0x0000000513127211 */ /* 0x000fe400078208ff */
[----:B------:R-:W-:Y:S02]  /*0210*/  LEA R23, R6, R21, 0x1 ;  /* 0x0000001506177211 */ /* 0x000fe400078e08ff */
[----:B------:R-:W-:-:S03]  /*0220*/  LEA.HI.X.SX32 R15, R9, R4, 0x1, P0 ;  /* 0x00000004090f7211 */ /* 0x000fc600000f0eff */
[C---:B------:R-:W-:Y:S01]  /*0230*/  IMAD R25, R6.reuse, 0x2, R23 ;  /* 0x0000000206197824 */ /* 0x040fe200078e0217 */
[-C--:B0-----:R-:W-:Y:S01]  /*0240*/  LEA R10, P0, R21, R5.reuse, 0x1 ;  /* 0x00000005150a7211 */ /* 0x081fe200078008ff */
[----:B------:R0:W4:Y:S01]  /*0250*/  LDG.E.U16 R9, [R16.64] ;  /* 0x0000000610097981 */ /* 0x000122000c1e1500 */
[-C--:B------:R-:W-:Y:S01]  /*0260*/  LEA.HI.X.SX32 R19, R19, R4.reuse, 0x1, P1 ;  /* 0x0000000413137211 */ /* 0x080fe200008f0eff */
[C---:B-1----:R-:W-:Y:S01]  /*0270*/  IMAD R13, R6.reuse, 0x2, R25 ;  /* 0x00000002060d7824 */ /* 0x042fe200078e0219 */
[-C--:B------:R-:W-:Y:S01]  /*0280*/  LEA.HI.X.SX32 R11, R21, R4.reuse, 0x1, P0 ;  /* 0x00000004150b7211 */ /* 0x080fe200000f0eff */
[----:B------:R1:W5:Y:S01]  /*0290*/  LDG.E.U16 R15, [R14.64] ;  /* 0x000000060e0f7981 */ /* 0x000362000c1e1500 */
[-C--:B------:R-:W-:Y:S01]  /*02a0*/  LEA R20, P0, R23, R5.reuse, 0x1 ;  /* 0x0000000517147211 */ /* 0x080fe200078008ff */
[C---:B------:R-:W-:Y:S01]  /*02b0*/  IMAD R27, R6.reuse, 0x2, R13 ;  /* 0x00000002061b7824 */ /* 0x040fe200078e020d */
[-C--:B------:R-:W-:Y:S01]  /*02c0*/  LEA R22, P1, R13, R5.reuse, 0x1 ;  /* 0x000000050d167211 */ /* 0x080fe200078208ff */
[----:B------:R1:W3:Y:S01]  /*02d0*/  LDG.E.U16 R12, [R18.64] ;  /* 0x00000006120c7981 */ /* 0x0002e2000c1e1500 */
[-C--:B------:R-:W-:Y:S01]  /*02e0*/  LEA.HI.X.SX32 R21, R23, R4.reuse, 0x1, P0 ;  /* 0x0000000417157211 */ /* 0x080fe200000f0eff */
[C---:B------:R-:W-:Y:S01]  /*02f0*/  IMAD R29, R6.reuse, 0x2, R27 ;  /* 0x00000002061d7824 */ /* 0x040fe200078e021b */
[C---:B0-----:R-:W-:Y:S01]  /*0300*/  LEA R16, P0, R25.reuse, R5, 0x1 ;  /* 0x0000000519107211 */ /* 0x041fe200078008ff */
[----:B------:R0:W4:Y:S03]  /*0310*/  LDG.E.U16 R26, [R10.64] ;  /* 0x000000060a1a7981 */ /* 0x000126000c1e1500 */
[----:B------:R-:W-:Y:S01]  /*0320*/  LEA R31, R6, R29, 0x1 ;  /* 0x0000001d061f7211 */ /* 0x000fe200078e08ff */
[----:B-1----:R1:W4:Y:S01]  /*0330*/  LDG.E.U16 R14, [R20.64] ;  /* 0x00000006140e7981 */ /* 0x002322000c1e1500 */
[----:B------:R-:W-:-:S02]  /*0340*/  LEA.HI.X.SX32 R17, R25, R4, 0x1, P0 ;  /* 0x0000000419117211 */ /* 0x000fc400000f0eff */
[-C--:B------:R-:W-:Y:S01]  /*0350*/  LEA.HI.X.SX32 R23, R13, R4.reuse, 0x1, P1 ;  /* 0x000000040d177211 */ /* 0x080fe200008f0eff */
[C---:B------:R-:W-:Y:S01]  /*0360*/  IMAD R13, R6.reuse, 0x2, R31 ;  /* 0x00000002060d7824 */ /* 0x040fe200078e021f */
[CC--:B------:R-:W-:Y:S01]  /*0370*/  LEA R18, P0, R27.reuse, R5.reuse, 0x1 ;  /* 0x000000051b127211 */ /* 0x0c0fe200078008ff */
[----:B------:R1:W4:Y:S02]  /*0380*/  LDG.E.U16 R28, [R16.64] ;  /* 0x00000006101c7981 */ /* 0x000324000c1e1500 */
[----:B0-----:R-:W-:Y:S01]  /*0390*/  IMAD R11, R6, 0x2, R13 ;  /* 0x00000002060b7824 */ /* 0x001fe200078e020d */
[----:B------:R-:W-:Y:S02]  /*03a0*/  LEA.HI.X.SX32 R19, R27, R4, 0x1, P0 ;  /* 0x000000041b137211 */ /* 0x000fe400000f0eff */
[-C--:B------:R-:W-:Y:S01]  /*03b0*/  LEA R24, P0, R13, R5.reuse, 0x1 ;  /* 0x000000050d187211 */ /* 0x080fe200078008ff */
[----:B------:R0:W4:Y:S01]  /*03c0*/  LDG.E.U16 R27, [R22.64] ;  /* 0x00000006161b7981 */ /* 0x000122000c1e1500 */
[----:B-1----:R-:W-:-:S02]  /*03d0*/  LEA R20, P1, R11, R5, 0x1 ;  /* 0x000000050b147211 */ /* 0x002fc400078208ff */
[-C--:B------:R-:W-:Y:S01]  /*03e0*/  LEA.HI.X.SX32 R25, R13, R4.reuse, 0x1, P0 ;  /* 0x000000040d197211 */ /* 0x080fe200000f0eff */
[C---:B------:R-:W-:Y:S01]  /*03f0*/  IMAD R13, R6.reuse, 0x2, R11 ;  /* 0x00000002060d7824 */ /* 0x040fe200078e020b */
[-C--:B------:R-:W-:Y:S01]  /*0400*/  LEA.HI.X.SX32 R21, R11, R4.reuse, 0x1, P1 ;  /* 0x000000040b157211 */ /* 0x080fe200008f0eff */
[----:B------:R1:W5:Y:S01]  /*0410*/  LDG.E.U16 R30, [R18.64] ;  /* 0x00000006121e7981 */ /* 0x000362000c1e1500 */
[-C--:B------:R-:W-:Y:S02]  /*0420*/  LEA R10, P0, R29, R5.reuse, 0x1 ;  /* 0x000000051d0a7211 */ /* 0x080fe400078008ff */
[-C--:B0-----:R-:W-:Y:S01]  /*0430*/  LEA R22, P1, R13, R5.reuse, 0x1 ;  /* 0x000000050d167211 */ /* 0x081fe200078208ff */
[----:B------:R-:W5:Y:S01]  /*0440*/  LDG.E.U16 R24, [R24.64] ;  /* 0x0000000618187981 */ /* 0x000f62000c1e1500 */
[-C--:B------:R-:W-:Y:S02]  /*0450*/  LEA.HI.X.SX32 R11, R29, R4.reuse, 0x1, P0 ;  /* 0x000000041d0b7211 */ /* 0x080fe400000f0eff */
[----:B------:R-:W-:Y:S01]  /*0460*/  LEA.HI.X.SX32 R23, R13, R4, 0x1, P1 ;  /* 0x000000040d177211 */ /* 0x000fe200008f0eff */
[----:B------:R-:W5:Y:S04]  /*0470*/  LDG.E.U16 R20, [R20.64] ;  /* 0x0000000614147981 */ /* 0x000f68000c1e1500 */
[----:B------:R0:W5:Y:S04]  /*0480*/  LDG.E.U16 R10, [R10.64] ;  /* 0x000000060a0a7981 */ /* 0x000168000c1e1500 */
[----:B------:R-:W5:Y:S01]  /*0490*/  LDG.E.U16 R22, [R22.64] ;  /* 0x0000000616167981 */ /* 0x000f62000c1e1500 */
[----:B------:R-:W-:Y:S01]  /*04a0*/  IMAD R6, R6, 0x2, R13 ;  /* 0x0000000206067824 */ /* 0x000fe200078e020d */
[----:B------:R-:W-:-:S04]  /*04b0*/  LEA R16, P0, R31, R5, 0x1 ;  /* 0x000000051f107211 */ /* 0x000fc800078008ff */
[C---:B-1----:R-:W-:Y:S02]  /*04c0*/  LEA R18, P1, R6.reuse, R5, 0x1 ;  /* 0x0000000506127211 */ /* 0x042fe400078208ff */
[-C--:B------:R-:W-:Y:S02]  /*04d0*/  LEA.HI.X.SX32 R17, R31, R4.reuse, 0x1, P0 ;  /* 0x000000041f117211 */ /* 0x080fe400000f0eff */
[----:B------:R-:W-:-:S04]  /*04e0*/  LEA.HI.X.SX32 R19, R6, R4, 0x1, P1 ;  /* 0x0000000406137211 */ /* 0x000fc800008f0eff */
[----:B------:R-:W5:Y:S04]  /*04f0*/  LDG.E.U16 R17, [R16.64] ;  /* 0x0000000610117981 */ /* 0x000f68000c1e1500 */
[----:B------:R-:W5:Y:S01]  /*0500*/  LDG.E.U16 R18, [R18.64] ;  /* 0x0000000612127981 */ /* 0x000f62000c1e1500 */
[----:B------:R-:W-:Y:S02]  /*0510*/  SHF.R.S32.HI R5, RZ, 0x8, R0 ;  /* 0x00000008ff057819 */ /* 0x000fe40000011400 */
[----:B------:R-:W-:Y:S02]  /*0520*/  LOP3.LUT R4, R0, 0xff, RZ, 0xc0, !PT ;  /* 0x000000ff00047812 */ /* 0x000fe400078ec0ff */
[----:B------:R-:W-:Y:S02]  /*0530*/  SGXT R5, R5, 0x1 ;  /* 0x000000010505781a */ /* 0x000fe40000000200 */
[----:B------:R-:W-:-:S04]  /*0540*/  SHF.L.U32 R4, R4, 0x1, RZ ;  /* 0x0000000104047819 */ /* 0x000fc800000006ff */
[----:B------:R-:W-:-:S04]  /*0550*/  LOP3.LUT R4, R4, 0x210, R5, 0x78, !PT ;  /* 0x0000021004047812 */ /* 0x000fc800078e7805 */
[C---:B------:R-:W-:Y:S02]  /*0560*/  LOP3.LUT R5, R4.reuse, 0x20, RZ, 0x3c, !PT ;  /* 0x0000002004057812 */ /* 0x040fe400078e3cff */
[C---:B0-----:R-:W-:Y:S02]  /*0570*/  LOP3.LUT R11, R4.reuse, 0x40, RZ, 0x3c, !PT ;  /* 0x00000040040b7812 */ /* 0x041fe400078e3cff */
[----:B------:R-:W-:Y:S02]  /*0580*/  LOP3.LUT R6, R4, 0x60, RZ, 0x3c, !PT ;  /* 0x0000006004067812 */ /* 0x000fe400078e3cff */
[----:B------:R-:W-:-:S04]  /*0590*/  SHF.L.U32 R3, R3, 0x8, RZ ;  /* 0x0000000803037819 */ /* 0x000fc800000006ff */
[----:B------:R-:W-:-:S04]  /*05a0*/  IADD3 R53, R3, 0x100, RZ ;  /* 0x0000010003357810 */ /* 0x000fc80007ffe0ff */
[----:B------:R-:W-:Y:S02]  /*05b0*/  ISETP.GE.AND P0, PT, R53, 0x1, PT ;  /* 0x000000013500780c */ /* 0x000fe40003f06270 */
[C---:B------:R-:W-:Y:S01]  /*05c0*/  LOP3.LUT R56, R0.reuse, 0x3, RZ, 0xc0, !PT ;  /* 0x0000000300387812 */ /* 0x040fe200078ec0ff */
[----:B------:R-:W-:Y:S01]  /*05d0*/  IMAD.MOV.U32 R39, RZ, RZ, -0x800000 ;  /* 0xff800000ff277424 */ /* 0x000fe200078e00ff */
[C---:B------:R-:W-:Y:S01]  /*05e0*/  LOP3.LUT R59, R0.reuse, 0x1e0, RZ, 0xc0, !PT ;  /* 0x000001e0003b7812 */ /* 0x040fe200078ec0ff */
[----:B------:R-:W-:Y:S01]  /*05f0*/  IMAD.MOV.U32 R49, RZ, RZ, 0x3f800000 ;  /* 0x3f800000ff317424 */ /* 0x000fe200078e00ff */
[C---:B------:R-:W-:Y:S01]  /*0600*/  LOP3.LUT R54, R0.reuse, 0xf, RZ, 0xc0, !PT ;  /* 0x0000000f00367812 */ /* 0x040fe200078ec0ff */
[----:B------:R-:W-:Y:S02]  /*0610*/  IMAD.MOV.U32 R48, RZ, RZ, 0x3f800000 ;  /* 0x3f800000ff307424 */ /* 0x000fe400078e00ff */
[----:B------:R-:W-:Y:S02]  /*0620*/  IMAD.MOV.U32 R37, RZ, RZ, -0x800000 ;  /* 0xff800000ff257424 */ /* 0x000fe400078e00ff */
[----:B------:R-:W-:-:S02]  /*0630*/  IMAD.SHL.U32 R52, R0, 0x2, RZ ;  /* 0x0000000200347824 */ /* 0x000fc400078e00ff */
[----:B------:R-:W-:Y:S02]  /*0640*/  IMAD.SHL.U32 R51, R0, 0x8, RZ ;  /* 0x0000000800337824 */ /* 0x000fe400078e00ff */
[----:B------:R-:W-:Y:S01]  /*0650*/  IMAD.SHL.U32 R50, R56, 0x20, RZ ;  /* 0x0000002038327824 */ /* 0x000fe200078e00ff */
[----:B--2---:R-:W-:Y:S04]  /*0660*/  STS.U16 [R4], R7 ;  /* 0x0000000704007388 */ /* 0x004fe80000000400 */
[----:B---3--:R0:W-:Y:S04]  /*0670*/  STS.U16 [R4+0x1000], R12 ;  /* 0x0010000c04007388 */ /* 0x0081e80000000400 */
[----:B----4-:R-:W-:Y:S04]  /*0680*/  STS.U16 [R4+0x2000], R27 ;  /* 0x0020001b04007388 */ /* 0x010fe80000000400 */
[----:B-----5:R-:W-:Y:S04]  /*0690*/  STS.U16 [R4+0x3000], R24 ;  /* 0x0030001804007388 */ /* 0x020fe80000000400 */
[----:B------:R-:W-:Y:S04]  /*06a0*/  STS.U16 [R5+0x400], R8 ;  /* 0x0004000805007388 */ /* 0x000fe80000000400 */
[----:B------:R-:W-:Y:S04]  /*06b0*/  STS.U16 [R5+0x1400], R26 ;  /* 0x0014001a05007388 */ /* 0x000fe80000000400 */
[----:B------:R-:W-:Y:S04]  /*06c0*/  STS.U16 [R5+0x2400], R30 ;  /* 0x0024001e05007388 */ /* 0x000fe80000000400 */
[----:B------:R1:W-:Y:S04]  /*06d0*/  STS.U16 [R5+0x3400], R20 ;  /* 0x0034001405007388 */ /* 0x0003e80000000400 */
[----:B------:R-:W-:Y:S04]  /*06e0*/  STS.U16 [R11+0x800], R9 ;  /* 0x000800090b007388 */ /* 0x000fe80000000400 */
[----:B------:R-:W-:Y:S04]  /*06f0*/  STS.U16 [R11+0x1800], R14 ;  /* 0x0018000e0b007388 */ /* 0x000fe80000000400 */
[----:B------:R-:W-:Y:S04]  /*0700*/  STS.U16 [R11+0x2800], R10 ;  /* 0x0028000a0b007388 */ /* 0x000fe80000000400 */
[----:B------:R2:W-:Y:S04]  /*0710*/  STS.U16 [R11+0x3800], R22 ;  /* 0x003800160b007388 */ /* 0x0005e80000000400 */
[----:B------:R-:W-:Y:S01]  /*0720*/  STS.U16 [R6+0x1c00], R28 ;  /* 0x001c001c06007388 */ /* 0x000fe20000000400 */
[----:B0-----:R-:W-:Y:S01]  /*0730*/  CS2R R12, SRZ ;  /* 0x00000000000c7805 */ /* 0x001fe2000001ff00 */
[----:B-1----:R-:W-:Y:S01]  /*0740*/  CS2R R20, SRZ ;  /* 0x0000000000147805 */ /* 0x002fe2000001ff00 */
[----:B------:R-:W-:Y:S01]  /*0750*/  CS2R R24, SRZ ;  /* 0x0000000000187805 */ /* 0x000fe2000001ff00 */
[----:B------:R0:W-:Y:S01]  /*0760*/  STS.U16 [R6+0xc00], R15 ;  /* 0x000c000f06007388 */ /* 0x0001e20000000400 */
[----:B------:R-:W-:Y:S01]  /*0770*/  CS2R R26, SRZ ;  /* 0x00000000001a7805 */ /* 0x000fe2000001ff00 */
[----:B--2---:R-:W-:-:S02]  /*0780*/  CS2R R22, SRZ ;  /* 0x0000000000167805 */ /* 0x004fc4000001ff00 */
[----:B------:R1:W-:Y:S04]  /*0790*/  STS.U16 [R6+0x2c00], R17 ;  /* 0x002c001106007388 */ /* 0x0003e80000000400 */
[----:B------:R2:W-:Y:S01]  /*07a0*/  STS.U16 [R6+0x3c00], R18 ;  /* 0x003c001206007388 */ /* 0x0005e20000000400 */
[----:B0-----:R-:W-:Y:S01]  /*07b0*/  CS2R R14, SRZ ;  /* 0x00000000000e7805 */ /* 0x001fe2000001ff00 */
[----:B-1----:R-:W-:Y:S01]  /*07c0*/  CS2R R16, SRZ ;  /* 0x0000000000107805 */ /* 0x002fe2000001ff00 */
[----:B--2---:R-:W-:Y:S01]  /*07d0*/  CS2R R18, SRZ ;  /* 0x0000000000127805 */ /* 0x004fe2000001ff00 */
[----:B------:R-:W-:Y:S05]  /*07e0*/  @!P0 BRA `(.L_x_0) ;  /* 0x00000e7000008947 */ /* 0x000fea0003800000 */
[----:B------:R-:W-:Y:S01]  /*07f0*/  LOP3.LUT R11, R0, 0x7, RZ, 0xc0, !PT ;  /* 0x00000007000b7812 */ /* 0x000fe200078ec0ff */
[----:B------:R-:W-:Y:S01]  /*0800*/  IMAD R8, R54, c[0x0][0x1b4], RZ ;  /* 0x00006d0036087a24 */ /* 0x000fe200078e02ff */
[----:B------:R-:W-:Y:S01]  /*0810*/  LOP3.LUT R18, R51, 0x30, RZ, 0xc0, !PT ;  /* 0x0000003033127812 */ /* 0x000fe200078ec0ff */
[----:B------:R-:W-:Y:S01]  /*0820*/  IMAD R5, R2, c[0x0][0x1b0], RZ ;  /* 0x00006c0002057a24 */ /* 0x000fe200078e02ff */
[----:B------:R-:W-:Y:S01]  /*0830*/  SHF.R.U32.HI R45, RZ, 0x2, R0 ;  /* 0x00000002ff2d7819 */ /* 0x000fe20000011600 */
[----:B------:R-:W-:Y:S01]  /*0840*/  IMAD.HI R12, R8, 0x2, RZ ;  /* 0x00000002080c7827 */ /* 0x000fe200078e02ff */
[----:B------:R-:W-:Y:S01]  /*0850*/  LOP3.LUT R4, R52, 0x3fe, RZ, 0xc0, !PT ;  /* 0x000003fe34047812 */ /* 0x000fe200078ec0ff */
[----:B------:R-:W-:Y:S01]  /*0860*/  CS2R R20, SRZ ;  /* 0x0000000000147805 */ /* 0x000fe2000001ff00 */
[----:B------:R-:W-:Y:S01]  /*0870*/  LOP3.LUT R6, R0, 0x1f, RZ, 0xc0, !PT ;  /* 0x0000001f00067812 */ /* 0x000fe200078ec0ff */
[C---:B------:R-:W-:Y:S01]  /*0880*/  IMAD R43, R11.reuse, 0x40, R18 ;  /* 0x000000400b2b7824 */ /* 0x040fe200078e0212 */
[----:B------:R-:W-:Y:S01]  /*0890*/  LOP3.LUT R13, R52, 0x10, RZ, 0xc0, !PT ;  /* 0x00000010340d7812 */ /* 0x000fe200078ec0ff */
[----:B------:R-:W-:Y:S01]  /*08a0*/  IMAD R11, R11, 0x210, RZ ;  /* 0x000002100b0b7824 */ /* 0x000fe200078e02ff */
[----:B------:R-:W-:Y:S01]  /*08b0*/  LOP3.LUT R45, R4, 0x30, R45, 0x78, !PT ;  /* 0x00000030042d7812 */ /* 0x000fe200078e782d */
[----:B------:R-:W-:Y:S01]  /*08c0*/  IMAD R4, R2, c[0x0][0x1a0], RZ ;  /* 0x0000680002047a24 */ /* 0x000fe200078e02ff */
[--C-:B------:R-:W-:Y:S01]  /*08d0*/  SHF.R.U32.HI R47, RZ, 0x2, R0.reuse ;  /* 0x00000002ff2f7819 */ /* 0x100fe20000011600 */
[----:B------:R-:W-:Y:S01]  /*08e0*/  IMAD R6, R6, c[0x0][0x1a8], RZ ;  /* 0x00006a0006067a24 */ /* 0x000fe200078e02ff */
[--C-:B------:R-:W-:Y:S01]  /*08f0*/  LOP3.LUT R16, R13, 0x1e0, R0.reuse, 0xf8, !PT ;  /* 0x000001e00d107812 */ /* 0x100fe200078ef800 */
[C---:B------:R-:W-:Y:S01]  /*0900*/  IMAD.SHL.U32 R7, R5.reuse, 0x2, RZ ;  /* 0x0000000205077824 */ /* 0x040fe200078e00ff */
[----:B------:R-:W-:Y:S01]  /*0910*/  SHF.L.U32 R10, R8, 0x1, RZ ;  /* 0x00000001080a7819 */ /* 0x000fe200000006ff */
[----:B------:R-:W-:Y:S01]  /*0920*/  IMAD.HI R9, R5, 0x2, RZ ;  /* 0x0000000205097827 */ /* 0x000fe200078e02ff */
[----:B------:R-:W-:Y:S01]  /*0930*/  SHF.R.U32.HI R14, RZ, 0x1, R59 ;  /* 0x00000001ff0e7819 */ /* 0x000fe2000001163b */
[----:B------:R-:W-:Y:S01]  /*0940*/  CS2R R22, SRZ ;  /* 0x0000000000167805 */ /* 0x000fe2000001ff00 */
[----:B------:R-:W-:Y:S01]  /*0950*/  SGXT.U32 R47, R47, 0x3 ;  /* 0x000000032f2f781a */ /* 0x000fe20000000000 */
[----:B------:R-:W-:Y:S01]  /*0960*/  IMAD.SHL.U32 R5, R4, 0x2, RZ ;  /* 0x0000000204057824 */ /* 0x000fe200078e00ff */
[----:B------:R-:W-:Y:S01]  /*0970*/  LOP3.LUT R16, R11, R16, RZ, 0x3c, !PT ;  /* 0x000000100b107212 */ /* 0x000fe200078e3cff */
[----:B------:R-:W-:Y:S01]  /*0980*/  IMAD.SHL.U32 R8, R6, 0x2, RZ ;  /* 0x0000000206087824 */ /* 0x000fe200078e00ff */
[--C-:B------:R-:W-:Y:S01]  /*0990*/  SHF.R.S32.HI R11, RZ, 0x2, R0.reuse ;  /* 0x00000002ff0b7819 */ /* 0x100fe20000011400 */
[----:B------:R-:W-:Y:S01]  /*09a0*/  IMAD.HI R4, R4, 0x2, RZ ;  /* 0x0000000204047827 */ /* 0x000fe200078e02ff */
[----:B------:R-:W-:Y:S01]  /*09b0*/  LOP3.LUT R47, R3, R14, R47, 0xfe, !PT ;  /* 0x0000000e032f7212 */ /* 0x000fe200078efe2f */
[----:B------:R-:W-:Y:S01]  /*09c0*/  CS2R R24, SRZ ;  /* 0x0000000000187805 */ /* 0x000fe2000001ff00 */
[----:B------:R-:W-:Y:S01]  /*09d0*/  IADD3 R14, P0, P1, R8, c[0x0][0x168], R5 ;  /* 0x00005a00080e7a10 */ /* 0x000fe2000791e005 */
[----:B------:R-:W-:Y:S01]  /*09e0*/  IMAD.HI R5, R6, 0x2, RZ ;  /* 0x0000000206057827 */ /* 0x000fe200078e02ff */
[----:B------:R-:W-:Y:S01]  /*09f0*/  IADD3 R10, P2, P3, R10, c[0x0][0x170], R7 ;  /* 0x00005c000a0a7a10 */ /* 0x000fe20007b5e007 */
[----:B------:R-:W-:Y:S01]  /*0a00*/  CS2R R26, SRZ ;  /* 0x00000000001a7805 */ /* 0x000fe2000001ff00 */
[----:B------:R-:W-:Y:S01]  /*0a10*/  LOP3.LUT R8, R0, 0x10, RZ, 0xc0, !PT ;  /* 0x0000001000087812 */ /* 0x000fe200078ec0ff */
[----:B------:R-:W-:Y:S01]  /*0a20*/  IMAD.MOV.U32 R49, RZ, RZ, 0x3f800000 ;  /* 0x3f800000ff317424 */ /* 0x000fe200078e00ff */
[----:B------:R-:W-:Y:S01]  /*0a30*/  SGXT R11, R11, 0x1 ;  /* 0x000000010b0b781a */ /* 0x000fe20000000200 */
[----:B------:R-:W-:Y:S01]  /*0a40*/  IMAD.MOV.U32 R60, RZ, RZ, -0x800000 ;  /* 0xff800000ff3c7424 */ /* 0x000fe200078e00ff */
[----:B------:R-:W-:Y:S01]  /*0a50*/  IADD3.X R12, R12, c[0x0][0x174], R9, P2, P3 ;  /* 0x00005d000c0c7a10 */ /* 0x000fe200017e6409 */
[----:B------:R-:W-:Y:S01]  /*0a60*/  IMAD.SHL.U32 R9, R8, 0x100, RZ ;  /* 0x0000010008097824 */ /* 0x000fe200078e00ff */
[----:B------:R-:W-:Y:S01]  /*0a70*/  LOP3.LUT R11, R50, 0x90, R11, 0xf8, !PT ;  /* 0x00000090320b7812 */ /* 0x000fe200078ef80b */
[----:B------:R-:W-:Y:S01]  /*0a80*/  IMAD.MOV.U32 R58, RZ, RZ, -0x800000 ;  /* 0xff800000ff3a7424 */ /* 0x000fe200078e00ff */
[--C-:B------:R-:W-:Y:S01]  /*0a90*/  SHF.R.U32.HI R7, RZ, 0x5, R0.reuse ;  /* 0x00000005ff077819 */ /* 0x100fe20000011600 */
[----:B------:R-:W-:Y:S01]  /*0aa0*/  IMAD R8, R8, -0xf0, R9 ;  /* 0xffffff1008087824 */ /* 0x000fe200078e0209 */
[----:B------:R-:W-:Y:S01]  /*0ab0*/  SHF.R.U32.HI R3, RZ, 0x4, R0 ;  /* 0x00000004ff037819 */ /* 0x000fe20000011600 */
[----:B------:R-:W-:Y:S01]  /*0ac0*/  IMAD.MOV.U32 R48, RZ, RZ, 0x3f800000 ;  /* 0x3f800000ff307424 */ /* 0x000fe200078e00ff */
[----:B------:R-:W-:Y:S01]  /*0ad0*/  LOP3.LUT R11, R11, 0x10, R52, 0x78, !PT ;  /* 0x000000100b0b7812 */ /* 0x000fe200078e7834 */
[----:B------:R-:W-:Y:S01]  /*0ae0*/  UMOV UR4, URZ ;  /* 0x0000003f00047c82 */ /* 0x000fe20008000000 */
[----:B------:R-:W-:Y:S01]  /*0af0*/  SGXT.U32 R3, R3, 0x5 ;  /* 0x000000050303781a */ /* 0x000fe20000000000 */
[----:B------:R-:W-:Y:S01]  /*0b00*/  UMOV UR5, URZ ;  /* 0x0000003f00057c82 */ /* 0x000fe20008000000 */
[----:B------:R-:W-:Y:S01]  /*0b10*/  SGXT.U32 R7, R7, 0x4 ;  /* 0x000000040707781a */ /* 0x000fe20000000000 */
[----:B------:R-:W-:Y:S01]  /*0b20*/  IMAD.IADD R41, R11, 0x1, R8 ;  /* 0x000000010b297824 */ /* 0x000fe200078e0208 */
[----:B------:R-:W-:Y:S01]  /*0b30*/  SHF.R.S32.HI R8, RZ, 0x6, R0 ;  /* 0x00000006ff087819 */ /* 0x000fe20000011400 */
[----:B------:R-:W-:Y:S01]  /*0b40*/  IMAD R3, R3, c[0x0][0x1b8], RZ ;  /* 0x00006e0003037a24 */ /* 0x000fe200078e02ff */
[----:B------:R-:W-:Y:S01]  /*0b50*/  IADD3.X R18, R5, c[0x0][0x16c], R4, P0, P1 ;  /* 0x00005b0005127a10 */ /* 0x000fe200007e2404 */
[----:B------:R-:W-:Y:S01]  /*0b60*/  IMAD R7, R7, c[0x0][0x1a4], RZ ;  /* 0x0000690007077a24 */ /* 0x000fe200078e02ff */
[----:B------:R-:W-:-:S02]  /*0b70*/  SGXT R8, R8, 0x1 ;  /* 0x000000010808781a */ /* 0x000fc40000000200 */
[----:B------:R-:W-:Y:S02]  /*0b80*/  LEA R4, P1, R3, R10, 0x1 ;  /* 0x0000000a03047211 */ /* 0x000fe400078208ff */
[----:B------:R-:W-:Y:S02]  /*0b90*/  LEA R5, P0, R7, R14, 0x1 ;  /* 0x0000000e07057211 */ /* 0x000fe400078008ff */
[----:B------:R-:W-:Y:S01]  /*0ba0*/  IADD3 R44, R9, R16, RZ ;  /* 0x00000010092c7210 */ /* 0x000fe20007ffe0ff */
[----:B------:R-:W-:Y:S01]  /*0bb0*/  CS2R R14, SRZ ;  /* 0x00000000000e7805 */ /* 0x000fe2000001ff00 */
[----:B------:R-:W-:Y:S01]  /*0bc0*/  LOP3.LUT R9, R8, 0x90, RZ, 0xc0, !PT ;  /* 0x0000009008097812 */ /* 0x000fe200078ec0ff */
[----:B------:R-:W-:Y:S01]  /*0bd0*/  CS2R R16, SRZ ;  /* 0x0000000000107805 */ /* 0x000fe2000001ff00 */
[----:B------:R-:W-:Y:S01]  /*0be0*/  LEA.HI.X.SX32 R6, R3, R12, 0x1, P1 ;  /* 0x0000000c03067211 */ /* 0x000fe200008f0eff */
[----:B------:R-:W-:Y:S01]  /*0bf0*/  IMAD.MOV.U32 R3, RZ, RZ, RZ ;  /* 0x000000ffff037224 */ /* 0x000fe200078e00ff */
[----:B------:R-:W-:Y:S01]  /*0c00*/  LEA.HI.X.SX32 R7, R7, R18, 0x1, P0 ;  /* 0x0000001207077211 */ /* 0x000fe200000f0eff */
[----:B------:R-:W-:Y:S01]  /*0c10*/  CS2R R12, SRZ ;  /* 0x00000000000c7805 */ /* 0x000fe2000001ff00 */
[----:B------:R-:W-:Y:S01]  /*0c20*/  MOV R40, RZ ;  /* 0x000000ff00287202 */ /* 0x000fe20000000f00 */
[----:B------:R-:W-:Y:S01]  /*0c30*/  CS2R R18, SRZ ;  /* 0x0000000000127805 */ /* 0x000fe2000001ff00 */
[----:B------:R-:W-:-:S02]  /*0c40*/  LOP3.LUT R43, R43, 0x30, R52, 0x78, !PT ;  /* 0x000000302b2b7812 */ /* 0x000fc400078e7834 */
[----:B------:R-:W-:Y:S02]  /*0c50*/  LOP3.LUT R42, R9, 0x37e, R52, 0x78, !PT ;  /* 0x0000037e092a7812 */ /* 0x000fe400078e7834 */
[----:B------:R-:W-:Y:S02]  /*0c60*/  LOP3.LUT R46, R47, 0x8, RZ, 0xfc, !PT ;  /* 0x000000082f2e7812 */ /* 0x000fe400078efcff */
.L_x_1:
[----:B------:R-:W-:-:S04]  /*0c70*/  LEA R28, P0, R40, R5, 0x1 ;  /* 0x00000005281c7211 */ /* 0x000fc800078008ff */
[----:B------:R-:W-:-:S05]  /*0c80*/  LEA.HI.X.SX32 R29, R40, R7, 0x1, P0 ;  /* 0x00000007281d7211 */ /* 0x000fca00000f0eff */
[----:B------:R-:W2:Y:S04]  /*0c90*/  LDG.E.U16 R61, [R28.64] ;  /* 0x000000061c3d7981 */ /* 0x000ea8000c1e1500 */
[----:B------:R-:W-:Y:S06]  /*0ca0*/  BAR.SYNC.DEFER_BLOCKING 0x0 ;  /* 0x0000000000007b1d */ /* 0x000fec0000010000 */
[----:B--2---:R-:W-:Y:S04]  /*0cb0*/  STS.U16 [R45+0x4000], R61 ;  /* 0x0040003d2d007388 */ /* 0x004fe80000000400 */
[----:B------:R-:W-:Y:S06]  /*0cc0*/  BAR.SYNC.DEFER_BLOCKING 0x0 ;  /* 0x0000000000007b1d */ /* 0x000fec0000010000 */
[----:B------:R-:W-:Y:S04]  /*0cd0*/  LDSM.16.MT88.4 R8, [R44] ;  /* 0x000000002c08783b */ /* 0x000fe80000004200 */
[----:B------:R-:W0:Y:S04]  /*0ce0*/  LDSM.16.M88.4 R36, [R43+0x4000] ;  /* 0x004000002b24783b */ /* 0x000e280000000200 */
[----:B------:R-:W1:Y:S01]  /*0cf0*/  LDSM.16.MT88.4 R28, [R44+0x2000] ;  /* 0x002000002c1c783b */ /* 0x000e620000004200 */
[----:B0-----:R-:W-:Y:S11]  /*0d00*/  HMMA.16816.F32 R32, R8, R36, RZ ;  /* 0x000000240820723c */ /* 0x001ff600000018ff */
[----:B------:R-:W-:Y:S11]  /*0d10*/  @!UPT UIADD3 URZ, URZ, URZ, URZ ;  /* 0x0000003f3f3ff290 */ /* 0x000ff6000fffe03f */
[----:B------:R-:W-:Y:S02]  /*0d20*/  @!UPT UIADD3 URZ, URZ, URZ, URZ ;  /* 0x0000003f3f3ff290 */ /* 0x000fe4000fffe03f */
[----:B-1----:R-:W-:Y:S01]  /*0d30*/  HMMA.16816.F32 R36, R28, R38, R32 ;  /* 0x000000261c24723c */ /* 0x002fe20000001820 */
[----:B------:R-:W0:Y:S07]  /*0d40*/  LDSM.16.M88.4 R32, [R43+0x4200] ;  /* 0x004200002b20783b */ /* 0x000e2e0000000200 */
[----:B0-----:R-:W-:Y:S11]  /*0d50*/  HMMA.16816.F32 R8, R8, R32, RZ ;  /* 0x000000200808723c */ /* 0x001ff600000018ff */
[----:B------:R-:W-:Y:S11]  /*0d60*/  @!UPT UIADD3 URZ, URZ, URZ, URZ ;  /* 0x0000003f3f3ff290 */ /* 0x000ff6000fffe03f */
[----:B------:R-:W-:Y:S02]  /*0d70*/  @!UPT UIADD3 URZ, URZ, URZ, URZ ;  /* 0x0000003f3f3ff290 */ /* 0x000fe4000fffe03f */
[----:B------:R-:W-:Y:S07]  /*0d80*/  HMMA.16816.F32 R8, R28, R34, R8 ;  /* 0x000000221c08723c */ /* 0x000fee0000001808 */
[----:B------:R-:W-:-:S04]  /*0d90*/  LEA R28, P0, R3, R4, 0x1 ;  /* 0x00000004031c7211 */ /* 0x000fc800078008ff */
[----:B------:R-:W-:-:S05]  /*0da0*/  LEA.HI.X.SX32 R29, R3, R6, 0x1, P0 ;  /* 0x00000006031d7211 */ /* 0x000fca00000f0eff */
[----:B------:R0:W2:Y:S04]  /*0db0*/  LDG.E.U16 R31, [R28.64] ;  /* 0x000000061c1f7981 */ /* 0x0000a8000c1e1500 */
[----:B------:R-:W-:Y:S01]  /*0dc0*/  BAR.SYNC.DEFER_BLOCKING 0x0 ;  /* 0x0000000000007b1d */ /* 0x000fe20000010000 */
[----:B------:R-:W-:Y:S01]  /*0dd0*/  LEA R32, P3, R56, UR4, 0x1 ;  /* 0x0000000438207c11 */ /* 0x000fe2000f8608ff */
[----:B------:R-:W-:Y:S01]  /*0de0*/  FMUL R38, R38, c[0x0][0x188] ;  /* 0x0000620026267a20 */ /* 0x000fe20000400000 */
[----:B------:R-:W-:Y:S01]  /*0df0*/  UIADD3 UR4, UP0, UR4, 0x10, URZ ;  /* 0x0000001004047890 */ /* 0x000fe2000ff1e03f */
[----:B------:R-:W-:Y:S01]  /*0e00*/  FMUL R8, R8, c[0x0][0x188] ;  /* 0x0000620008087a20 */ /* 0x000fe20000400000 */
[----:B------:R-:W-:Y:S01]  /*0e10*/  IADD3 R30, P5, R32, 0x8, RZ ;  /* 0x00000008201e7810 */ /* 0x000fe20007fbe0ff */
[----:B------:R-:W-:Y:S01]  /*0e20*/  FMUL R11, R11, c[0x0][0x188] ;  /* 0x000062000b0b7a20 */ /* 0x000fe20000400000 */
[----:B------:R-:W-:Y:S01]  /*0e30*/  IADD3.X R33, RZ, UR5, RZ, P3, !PT ;  /* 0x00000005ff217c10 */ /* 0x000fe20009ffe4ff */
[----:B------:R-:W-:Y:S01]  /*0e40*/  UIADD3.X UR5, URZ, UR5, URZ, UP0, !UPT ;  /* 0x000000053f057290 */ /* 0x000fe200087fe43f */
[----:B------:R-:W-:-:S02]  /*0e50*/  ISETP.GT.U32.AND P0, PT, R30, R47, PT ;  /* 0x0000002f1e00720c */ /* 0x000fc40003f04070 */
[C---:B------:R-:W-:Y:S01]  /*0e60*/  IADD3 R30, P6, R32.reuse, 0x9, RZ ;  /* 0x00000009201e7810 */ /* 0x040fe20007fde0ff */
[--C-:B0-----:R-:W-:Y:S01]  /*0e70*/  IMAD.X R29, RZ, RZ, R33.reuse, P5 ;  /* 0x000000ffff1d7224 */ /* 0x101fe200028e0621 */
[-C--:B------:R-:W-:Y:S02]  /*0e80*/  ISETP.GT.U32.AND P1, PT, R32, R47.reuse, PT ;  /* 0x0000002f2000720c */ /* 0x080fe40003f24070 */
[CC--:B------:R-:W-:Y:S01]  /*0e90*/  ISETP.GT.U32.AND P5, PT, R30.reuse, R46.reuse, PT ;  /* 0x0000002e1e00720c */ /* 0x0c0fe20003fa4070 */
[----:B------:R-:W-:Y:S01]  /*0ea0*/  IMAD.X R28, RZ, RZ, R33, P6 ;  /* 0x000000ffff1c7224 */ /* 0x000fe200030e0621 */
[-C--:B------:R-:W-:Y:S01]  /*0eb0*/  ISETP.GT.U32.AND P6, PT, R30, R47.reuse, PT ;  /* 0x0000002f1e00720c */ /* 0x080fe20003fc4070 */
[----:B------:R-:W-:Y:S01]  /*0ec0*/  FMUL R30, R36, c[0x0][0x188] ;  /* 0x00006200241e7a20 */ /* 0x000fe20000400000 */
[C---:B------:R-:W-:Y:S02]  /*0ed0*/  ISETP.GE.U32.AND P2, PT, R32.reuse, R47, PT ;  /* 0x0000002f2000720c */ /* 0x040fe40003f46070 */
[----:B------:R-:W-:-:S02]  /*0ee0*/  ISETP.GT.U32.AND P3, PT, R32, R46, PT ;  /* 0x0000002e2000720c */ /* 0x000fc40003f64070 */
[----:B------:R-:W-:Y:S02]  /*0ef0*/  ISETP.GE.U32.AND P4, PT, R32, R46, PT ;  /* 0x0000002e2000720c */ /* 0x000fe40003f86070 */
[----:B------:R-:W-:Y:S01]  /*0f00*/  ISETP.GT.U32.AND.EX P0, PT, R29, RZ, PT, P0 ;  /* 0x000000ff1d00720c */ /* 0x000fe20003f04100 */
[----:B------:R-:W-:Y:S01]  /*0f10*/  FMUL R29, R37, c[0x0][0x188] ;  /* 0x00006200251d7a20 */ /* 0x000fe20000400000 */
[C---:B------:R-:W-:Y:S02]  /*0f20*/  ISETP.GT.U32.AND.EX P6, PT, R28.reuse, RZ, PT, P6 ;  /* 0x000000ff1c00720c */ /* 0x040fe40003fc4160 */
[----:B------:R-:W-:Y:S01]  /*0f30*/  ISETP.GT.U32.AND.EX P5, PT, R28, RZ, PT, P5 ;  /* 0x000000ff1c00720c */ /* 0x000fe20003fa4150 */
[----:B------:R-:W-:Y:S01]  /*0f40*/  FMUL R28, R9, c[0x0][0x188] ;  /* 0x00006200091c7a20 */ /* 0x000fe20000400000 */
[----:B------:R-:W-:Y:S01]  /*0f50*/  ISETP.GT.U32.AND.EX P1, PT, R33, RZ, PT, P1 ;  /* 0x000000ff2100720c */ /* 0x000fe20003f24110 */
[----:B------:R-:W-:Y:S01]  /*0f60*/  FMUL R9, R39, c[0x0][0x188] ;  /* 0x0000620027097a20 */ /* 0x000fe20000400000 */
[----:B------:R-:W-:-:S02]  /*0f70*/  ISETP.GE.U32.AND.EX P2, PT, R33, RZ, PT, P2 ;  /* 0x000000ff2100720c */ /* 0x000fc40003f46120 */
[C---:B------:R-:W-:Y:S02]  /*0f80*/  ISETP.GT.U32.AND.EX P3, PT, R33.reuse, RZ, PT, P3 ;  /* 0x000000ff2100720c */ /* 0x040fe40003f64130 */
[----:B------:R-:W-:Y:S02]  /*0f90*/  ISETP.GE.U32.AND.EX P4, PT, R33, RZ, PT, P4 ;  /* 0x000000ff2100720c */ /* 0x000fe40003f86140 */
[----:B------:R-:W-:Y:S01]  /*0fa0*/  FSEL R34, R8, -INF , !P0 ;  /* 0xff80000008227808 */ /* 0x000fe20004000000 */
[----:B------:R-:W-:Y:S01]  /*0fb0*/  FMUL R8, R10, c[0x0][0x188] ;  /* 0x000062000a087a20 */ /* 0x000fe20000400000 */
[----:B------:R-:W-:Y:S02]  /*0fc0*/  FSEL R30, R30, -INF , !P1 ;  /* 0xff8000001e1e7808 */ /* 0x000fe40004800000 */
[----:B------:R-:W-:Y:S02]  /*0fd0*/  FSEL R29, R29, -INF , !P2 ;  /* 0xff8000001d1d7808 */ /* 0x000fe40005000000 */
[----:B------:R-:W-:-:S02]  /*0fe0*/  FSEL R10, R38, -INF , !P3 ;  /* 0xff800000260a7808 */ /* 0x000fc40005800000 */
[----:B------:R-:W-:Y:S02]  /*0ff0*/  FSEL R9, R9, -INF , !P4 ;  /* 0xff80000009097808 */ /* 0x000fe40006000000 */
[----:B------:R-:W-:Y:S02]  /*1000*/  FMNMX R33, R30, R29, !PT ;  /* 0x0000001d1e217209 */ /* 0x000fe40007800000 */
[----:B------:R-:W-:Y:S02]  /*1010*/  FSEL R8, R8, -INF , !P1 ;  /* 0xff80000008087808 */ /* 0x000fe40004800000 */
[----:B------:R-:W-:Y:S02]  /*1020*/  FMNMX R35, R10, R9, !PT ;  /* 0x000000090a237209 */ /* 0x000fe40007800000 */
[----:B------:R-:W-:Y:S02]  /*1030*/  FSEL R28, R28, -INF , !P6 ;  /* 0xff8000001c1c7808 */ /* 0x000fe40007000000 */
[----:B------:R-:W-:-:S02]  /*1040*/  FMNMX R33, R34, R33, !PT ;  /* 0x0000002122217209 */ /* 0x000fc40007800000 */
[----:B------:R-:W-:Y:S02]  /*1050*/  FSEL R32, R11, -INF , !P5 ;  /* 0xff8000000b207808 */ /* 0x000fe40006800000 */
[----:B------:R-:W-:Y:S02]  /*1060*/  FMNMX R35, R8, R35, !PT ;  /* 0x0000002308237209 */ /* 0x000fe40007800000 */
[----:B------:R-:W-:Y:S02]  /*1070*/  FMNMX R33, R28, R33, !PT ;  /* 0x000000211c217209 */ /* 0x000fe40007800000 */
[----:B------:R-:W-:Y:S02]  /*1080*/  FMNMX R35, R32, R35, !PT ;  /* 0x0000002320237209 */ /* 0x000fe40007800000 */
[----:B------:R-:W-:Y:S01]  /*1090*/  ISETP.LE.U32.AND P0, PT, R53, UR4, PT ;  /* 0x0000000435007c0c */ /* 0x000fe2000bf03070 */
[----:B------:R-:W0:Y:S04]  /*10a0*/  SHFL.BFLY PT, R36, R33, 0x2, 0x1f ;  /* 0x0c401f0021247f89 */ /* 0x000e2800000e0000 */
[----:B------:R-:W1:Y:S01]  /*10b0*/  SHFL.BFLY PT, R38, R35, 0x2, 0x1f ;  /* 0x0c401f0023267f89 */ /* 0x000e6200000e0000 */
[----:B0-----:R-:W-:-:S02]  /*10c0*/  FMNMX R36, R33, R36, !PT ;  /* 0x0000002421247209 */ /* 0x001fc40007800000 */
[----:B-1----:R-:W-:-:S03]  /*10d0*/  FMNMX R38, R35, R38, !PT ;  /* 0x0000002623267209 */ /* 0x002fc60007800000 */
[----:B------:R-:W0:Y:S04]  /*10e0*/  SHFL.BFLY PT, R11, R36, 0x1, 0x1f ;  /* 0x0c201f00240b7f89 */ /* 0x000e2800000e0000 */
[----:B------:R-:W1:Y:S01]  /*10f0*/  SHFL.BFLY PT, R37, R38, 0x1, 0x1f ;  /* 0x0c201f0026257f89 */ /* 0x000e6200000e0000 */
[----:B0-----:R-:W-:Y:S02]  /*1100*/  FMNMX R11, R36, R11, !PT ;  /* 0x0000000b240b7209 */ /* 0x001fe40007800000 */
[----:B-1----:R-:W-:Y:S02]  /*1110*/  FMNMX R37, R38, R37, !PT ;  /* 0x0000002526257209 */ /* 0x002fe40007800000 */
[----:B------:R-:W-:Y:S02]  /*1120*/  FMNMX R39, R11, R60, !PT ;  /* 0x0000003c0b277209 */ /* 0x000fe40007800000 */
[----:B------:R-:W-:-:S03]  /*1130*/  FMNMX R37, R37, R58, !PT ;  /* 0x0000003a25257209 */ /* 0x000fc60007800000 */
[----:B------:R-:W-:Y:S02]  /*1140*/  FADD R29, R29, -R39 ;  /* 0x800000271d1d7221 */ /* 0x000fe40000000000 */
[----:B------:R-:W-:Y:S02]  /*1150*/  FADD R10, R10, -R37 ;  /* 0x800000250a0a7221 */ /* 0x000fe40000000000 */
[----:B------:R-:W-:Y:S02]  /*1160*/  FADD R30, R30, -R39 ;  /* 0x800000271e1e7221 */ /* 0x000fe40000000000 */
[----:B------:R-:W-:Y:S02]  /*1170*/  FADD R9, R9, -R37 ;  /* 0x8000002509097221 */ /* 0x000fe40000000000 */
[----:B------:R-:W-:Y:S02]  /*1180*/  FMUL R36, R29, 1.4426950216293334961 ;  /* 0x3fb8aa3b1d247820 */ /* 0x000fe40000400000 */
[----:B------:R-:W-:-:S02]  /*1190*/  FMUL R29, R10, 1.4426950216293334961 ;  /* 0x3fb8aa3b0a1d7820 */ /* 0x000fc40000400000 */
[----:B------:R-:W-:Y:S02]  /*11a0*/  FMUL R11, R30, 1.4426950216293334961 ;  /* 0x3fb8aa3b1e0b7820 */ /* 0x000fe40000400000 */
[----:B------:R-:W-:Y:S01]  /*11b0*/  FMUL R9, R9, 1.4426950216293334961 ;  /* 0x3fb8aa3b09097820 */ /* 0x000fe20000400000 */
[----:B------:R-:W-:Y:S01]  /*11c0*/  MUFU.EX2 R36, R36 ;  /* 0x0000002400247308 */ /* 0x000fe20000000800 */
[--C-:B------:R-:W-:Y:S02]  /*11d0*/  FADD R34, R34, -R39.reuse ;  /* 0x8000002722227221 */ /* 0x100fe40000000000 */
[----:B------:R-:W-:Y:S02]  /*11e0*/  FADD R28, R28, -R39 ;  /* 0x800000271c1c7221 */ /* 0x000fe40000000000 */
[----:B------:R-:W-:Y:S02]  /*11f0*/  FMUL R30, R34, 1.4426950216293334961 ;  /* 0x3fb8aa3b221e7820 */ /* 0x000fe40000400000 */
[----:B------:R-:W-:Y:S01]  /*1200*/  FMUL R34, R28, 1.4426950216293334961 ;  /* 0x3fb8aa3b1c227820 */ /* 0x000fe20000400000 */
[----:B------:R-:W-:Y:S01]  /*1210*/  MUFU.EX2 R29, R29 ;  /* 0x0000001d001d7308 */ /* 0x000fe20000000800 */
[----:B------:R-:W-:-:S02]  /*1220*/  FADD R28, -R39, R60 ;  /* 0x0000003c271c7221 */ /* 0x000fc40000000100 */
[--C-:B------:R-:W-:Y:S02]  /*1230*/  FADD R8, R8, -R37.reuse ;  /* 0x8000002508087221 */ /* 0x100fe40000000000 */
[----:B------:R-:W-:Y:S02]  /*1240*/  FMUL R60, R28, 1.4426950216293334961 ;  /* 0x3fb8aa3b1c3c7820 */ /* 0x000fe40000400000 */
[----:B------:R-:W-:Y:S01]  /*1250*/  FMUL R38, R8, 1.4426950216293334961 ;  /* 0x3fb8aa3b08267820 */ /* 0x000fe20000400000 */
[----:B------:R-:W0:Y:S01]  /*1260*/  MUFU.EX2 R10, R9 ;  /* 0x00000009000a7308 */ /* 0x000e220000000800 */
[----:B------:R-:W-:Y:S02]  /*1270*/  FADD R32, R32, -R37 ;  /* 0x8000002520207221 */ /* 0x000fe40000000000 */
[----:B------:R-:W-:Y:S02]  /*1280*/  FADD R58, -R37, R58 ;  /* 0x0000003a253a7221 */ /* 0x000fe40000000100 */
[----:B------:R-:W-:-:S02]  /*1290*/  FMUL R32, R32, 1.4426950216293334961 ;  /* 0x3fb8aa3b20207820 */ /* 0x000fc40000400000 */
[----:B------:R-:W-:Y:S01]  /*12a0*/  FMUL R58, R58, 1.4426950216293334961 ;  /* 0x3fb8aa3b3a3a7820 */ /* 0x000fe20000400000 */
[----:B------:R-:W1:Y:S01]  /*12b0*/  MUFU.EX2 R11, R11 ;  /* 0x0000000b000b7308 */ /* 0x000e620000000800 */
[----:B0-----:R-:W-:Y:S01]  /*12c0*/  FADD R33, R29, R10 ;  /* 0x0000000a1d217221 */ /* 0x001fe20000000000 */
[----:B------:R-:W-:-:S06]  /*12d0*/  F2FP.PACK_AB R29, R10, R29 ;  /* 0x0000001d0a1d723e */ /* 0x000fcc00000000ff */
[----:B------:R-:W0:Y:S01]  /*12e0*/  MUFU.EX2 R30, R30 ;  /* 0x0000001e001e7308 */ /* 0x000e220000000800 */
[----:B-1----:R-:W-:Y:S01]  /*12f0*/  FADD R35, R11, R36 ;  /* 0x000000240b237221 */ /* 0x002fe20000000000 */
[----:B------:R-:W-:-:S06]  /*1300*/  F2FP.PACK_AB R28, R36, R11 ;  /* 0x0000000b241c723e */ /* 0x000fcc00000000ff */
[----:B------:R-:W1:Y:S08]  /*1310*/  MUFU.EX2 R34, R34 ;  /* 0x0000002200227308 */ /* 0x000e700000000800 */
[----:B------:R3:W4:Y:S01]  /*1320*/  MUFU.EX2 R36, R60 ;  /* 0x0000003c00247308 */ /* 0x0007220000000800 */
[----:B0-----:R-:W-:-:S07]  /*1330*/  FADD R35, R30, R35 ;  /* 0x000000231e237221 */ /* 0x001fce0000000000 */
[----:B------:R-:W0:Y:S01]  /*1340*/  MUFU.EX2 R61, R58 ;  /* 0x0000003a003d7308 */ /* 0x000e220000000800 */
[----:B-1----:R-:W-:Y:S01]  /*1350*/  F2FP.PACK_AB R30, R34, R30 ;  /* 0x0000001e221e723e */ /* 0x002fe200000000ff */
[----:B---3--:R-:W-:-:S06]  /*1360*/  IMAD.MOV.U32 R60, RZ, RZ, R39 ;  /* 0x000000ffff3c7224 */ /* 0x008fcc00078e0027 */
[----:B------:R-:W-:Y:S01]  /*1370*/  MUFU.EX2 R32, R32 ;  /* 0x0000002000207308 */ /* 0x000fe20000000800 */
[C---:B----4-:R-:W-:Y:S02]  /*1380*/  FMUL R12, R36.reuse, R12 ;  /* 0x0000000c240c7220 */ /* 0x050fe40000400000 */
[C---:B------:R-:W-:Y:S02]  /*1390*/  FMUL R13, R36.reuse, R13 ;  /* 0x0000000d240d7220 */ /* 0x040fe40000400000 */
[C---:B------:R-:W-:Y:S02]  /*13a0*/  FMUL R16, R36.reuse, R16 ;  /* 0x0000001024107220 */ /* 0x040fe40000400000 */
[----:B------:R-:W-:Y:S02]  /*13b0*/  FMUL R17, R36, R17 ;  /* 0x0000001124117220 */ /* 0x000fe40000400000 */
[C---:B0-----:R-:W-:Y:S02]  /*13c0*/  FMUL R14, R61.reuse, R14 ;  /* 0x0000000e3d0e7220 */ /* 0x041fe40000400000 */
[----:B------:R-:W-:-:S02]  /*13d0*/  FMUL R15, R61, R15 ;  /* 0x0000000f3d0f7220 */ /* 0x000fc40000400000 */
[C---:B------:R-:W-:Y:S02]  /*13e0*/  FMUL R18, R61.reuse, R18 ;  /* 0x000000123d127220 */ /* 0x040fe40000400000 */
[C---:B------:R-:W-:Y:S02]  /*13f0*/  FMUL R19, R61.reuse, R19 ;  /* 0x000000133d137220 */ /* 0x040fe40000400000 */
[C---:B------:R-:W-:Y:S02]  /*1400*/  FMUL R20, R36.reuse, R20 ;  /* 0x0000001424147220 */ /* 0x040fe40000400000 */
[----:B------:R-:W-:Y:S02]  /*1410*/  FMUL R21, R36, R21 ;  /* 0x0000001524157220 */ /* 0x000fe40000400000 */
[C---:B------:R-:W-:Y:S02]  /*1420*/  FMUL R22, R61.reuse, R22 ;  /* 0x000000163d167220 */ /* 0x040fe40000400000 */
[----:B------:R-:W-:-:S02]  /*1430*/  FMUL R23, R61, R23 ;  /* 0x000000173d177220 */ /* 0x000fc40000400000 */
[C---:B------:R-:W-:Y:S02]  /*1440*/  FMUL R24, R36.reuse, R24 ;  /* 0x0000001824187220 */ /* 0x040fe40000400000 */
[----:B------:R-:W-:Y:S02]  /*1450*/  FMUL R25, R36, R25 ;  /* 0x0000001924197220 */ /* 0x000fe40000400000 */
[C---:B------:R-:W-:Y:S02]  /*1460*/  FMUL R26, R61.reuse, R26 ;  /* 0x0000001a3d1a7220 */ /* 0x040fe40000400000 */
[----:B------:R-:W-:Y:S02]  /*1470*/  FMUL R27, R61, R27 ;  /* 0x0000001b3d1b7220 */ /* 0x000fe40000400000 */
[----:B------:R-:W-:Y:S01]  /*1480*/  IMAD.MOV.U32 R58, RZ, RZ, R37 ;  /* 0x000000ffff3a7224 */ /* 0x000fe200078e0025 */
[----:B--2---:R0:W-:Y:S04]  /*1490*/  STS.U16 [R42+0x4000], R31 ;  /* 0x0040001f2a007388 */ /* 0x0041e80000000400 */
[----:B------:R-:W-:Y:S06]  /*14a0*/  BAR.SYNC.DEFER_BLOCKING 0x0 ;  /* 0x0000000000007b1d */ /* 0x000fec0000010000 */
[----:B0-----:R-:W0:Y:S02]  /*14b0*/  MUFU.EX2 R31, R38 ;  /* 0x00000026001f7308 */ /* 0x001e240000000800 */
[----:B0-----:R-:W-:Y:S01]  /*14c0*/  FADD R33, R31, R33 ;  /* 0x000000211f217221 */ /* 0x001fe20000000000 */
[----:B------:R-:W-:Y:S01]  /*14d0*/  F2FP.PACK_AB R31, R32, R31 ;  /* 0x0000001f201f723e */ /* 0x000fe200000000ff */
[----:B------:R-:W0:Y:S06]  /*14e0*/  LDSM.16.M88.4 R8, [R41+0x4000] ;  /* 0x004000002908783b */ /* 0x000e2c0000000200 */
[C---:B0-----:R-:W-:Y:S07]  /*14f0*/  HMMA.16816.F32 R12, R28.reuse, R8, R12 ;  /* 0x000000081c0c723c */ /* 0x041fee000000180c */
[----:B------:R-:W-:Y:S01]  /*1500*/  FADD R9, R34, R35 ;  /* 0x0000002322097221 */ /* 0x000fe20000000000 */
[----:B------:R-:W-:Y:S01]  /*1510*/  HMMA.16816.F32 R16, R28, R10, R16 ;  /* 0x0000000a1c10723c */ /* 0x000fe20000001810 */
[----:B------:R-:W-:-:S02]  /*1520*/  FADD R8, R32, R33 ;  /* 0x0000002120087221 */ /* 0x000fc40000000000 */
[----:B------:R-:W-:Y:S04]  /*1530*/  LDSM.16.M88.4 R32, [R41+0x4200] ;  /* 0x004200002920783b */ /* 0x000fe80000000200 */
[----:B------:R-:W0:Y:S04]  /*1540*/  SHFL.BFLY PT, R10, R9, 0x2, 0x1f ;  /* 0x0c401f00090a7f89 */ /* 0x000e2800000e0000 */
[----:B------:R-:W1:Y:S01]  /*1550*/  SHFL.BFLY PT, R11, R8, 0x2, 0x1f ;  /* 0x0c401f00080b7f89 */ /* 0x000e6200000e0000 */
[----:B0-----:R-:W-:Y:S02]  /*1560*/  FADD R10, R9, R10 ;  /* 0x0000000a090a7221 */ /* 0x001fe40000000000 */
[----:B-1----:R-:W-:-:S03]  /*1570*/  FADD R11, R8, R11 ;  /* 0x0000000b080b7221 */ /* 0x002fc60000000000 */
[----:B------:R-:W0:Y:S04]  /*1580*/  SHFL.BFLY PT, R9, R10, 0x1, 0x1f ;  /* 0x0c201f000a097f89 */ /* 0x000e2800000e0000 */
[----:B------:R-:W1:Y:S01]  /*1590*/  SHFL.BFLY PT, R8, R11, 0x1, 0x1f ;  /* 0x0c201f000b087f89 */ /* 0x000e6200000e0000 */
[C---:B------:R-:W-:Y:S08]  /*15a0*/  HMMA.16816.F32 R20, R28.reuse, R32, R20 ;  /* 0x000000201c14723c */ /* 0x040ff00000001814 */
[----:B------:R-:W-:Y:S07]  /*15b0*/  HMMA.16816.F32 R24, R28, R34, R24 ;  /* 0x000000221c18723c */ /* 0x000fee0000001818 */
[----:B------:R-:W-:Y:S01]  /*15c0*/  IMAD.U32 R29, RZ, RZ, UR5 ;  /* 0x00000005ff1d7e24 */ /* 0x000fe2000f8e00ff */
[----:B------:R-:W-:Y:S01]  /*15d0*/  MOV R28, 0x10 ;  /* 0x00000010001c7802 */ /* 0x000fe20000000f00 */
[----:B0-----:R-:W-:-:S03]  /*15e0*/  FADD R9, R10, R9 ;  /* 0x000000090a097221 */ /* 0x001fc60000000000 */
[----:B------:R-:W-:Y:S01]  /*15f0*/  ISETP.GE.U32.AND.EX P0, PT, R29, RZ, PT, P0 ;  /* 0x000000ff1d00720c */ /* 0x000fe20003f06100 */
[----:B-1----:R-:W-:Y:S02]  /*1600*/  FADD R8, R11, R8 ;  /* 0x000000080b087221 */ /* 0x002fe40000000000 */
[C---:B------:R-:W-:Y:S02]  /*1610*/  IMAD R3, R28.reuse, c[0x0][0x1b4], R3 ;  /* 0x00006d001c037a24 */ /* 0x040fe400078e0203 */
[----:B------:R-:W-:Y:S02]  /*1620*/  IMAD R40, R28, c[0x0][0x1a4], R40 ;  /* 0x000069001c287a24 */ /* 0x000fe400078e0228 */
[----:B------:R-:W-:Y:S02]  /*1630*/  FFMA R49, R36, R49, R9 ;  /* 0x0000003124317223 */ /* 0x000fe40000000009 */
[----:B------:R-:W-:-:S04]  /*1640*/  FFMA R48, R61, R48, R8 ;  /* 0x000000303d307223 */ /* 0x000fc80000000008 */
[----:B------:R-:W-:Y:S05]  /*1650*/  @!P0 BRA `(.L_x_1) ;  /* 0xfffff61000008947 */ /* 0x000fea000383ffff */
.L_x_0:
[----:B------:R-:W-:Y:S01]  /*1660*/  MOV R6, R48 ;  /* 0x0000003000067202 */ /* 0x000fe20000000f00 */
[----:B------:R-:W-:Y:S01]  /*1670*/  IMAD.MOV.U32 R5, RZ, RZ, R22 ;  /* 0x000000ffff057224 */ /* 0x000fe200078e0016 */
[----:B------:R-:W-:Y:S01]  /*1680*/  MOV R4, R15 ;  /* 0x0000000f00047202 */ /* 0x000fe20000000f00 */
[----:B------:R-:W-:Y:S01]  /*1690*/  IMAD.MOV.U32 R11, RZ, RZ, R49 ;  /* 0x000000ffff0b7224 */ /* 0x000fe200078e0031 */
[C---:B------:R-:W-:Y:S01]  /*16a0*/  FSETP.GEU.AND P3, PT, R6.reuse, 1.175494350822287508e-38, PT ;  /* 0x008000000600780b */ /* 0x040fe20003f6e000 */
[----:B------:R-:W-:Y:S01]  /*16b0*/  FMUL R15, R6, 8388608 ;  /* 0x4b000000060f7820 */ /* 0x000fe20000400000 */
[C---:B------:R-:W-:Y:S01]  /*16c0*/  LOP3.LUT R22, R0.reuse, 0xc, RZ, 0xc0, !PT ;  /* 0x0000000c00167812 */ /* 0x040fe200078ec0ff */
[----:B------:R-:W-:Y:S01]  /*16d0*/  FMUL R8, R11, 8388608 ;  /* 0x4b0000000b087820 */ /* 0x000fe20000400000 */
[----:B------:R-:W-:Y:S01]  /*16e0*/  LOP3.LUT R9, R0, 0x1f0, RZ, 0xc0, !PT ;  /* 0x000001f000097812 */ /* 0x000fe200078ec0ff */
[----:B------:R-:W-:Y:S01]  /*16f0*/  IMAD.MOV.U32 R10, RZ, RZ, R23 ;  /* 0x000000ffff0a7224 */ /* 0x000fe200078e0017 */
[----:B------:R-:W-:Y:S01]  /*1700*/  FSETP.GT.AND P1, PT, |R6|, 8.50705917302346158658e+37, PT ;  /* 0x7e8000000600780b */ /* 0x000fe20003f24200 */
[C---:B------:R-:W-:Y:S01]  /*1710*/  IMAD R50, R22.reuse, 0x2, R50 ;  /* 0x0000000216327824 */ /* 0x040fe200078e0232 */
[----:B------:R-:W-:Y:S01]  /*1720*/  FSEL R38, R15, R6, !P3 ;  /* 0x000000060f267208 */ /* 0x000fe20005800000 */
[----:B------:R-:W-:Y:S01]  /*1730*/  IMAD R31, R22, 0x80, R9 ;  /* 0x00000080161f7824 */ /* 0x000fe200078e0209 */
[----:B------:R-:W-:Y:S01]  /*1740*/  FSEL R49, RZ, -23, P3 ;  /* 0xc1b80000ff317808 */ /* 0x000fe20001800000 */
[----:B------:R-:W-:Y:S01]  /*1750*/  IMAD.SHL.U32 R22, R0, 0x4, RZ ;  /* 0x0000000400167824 */ /* 0x000fe200078e00ff */
[----:B------:R-:W-:Y:S01]  /*1760*/  FSETP.GEU.AND P3, PT, |R6|, 1.175494350822287508e-38, PT ;  /* 0x008000000600780b */ /* 0x000fe20003f6e200 */
[----:B------:R-:W-:Y:S01]  /*1770*/  IMAD R15, R57, c[0x0][0x1c4], RZ ;  /* 0x00007100390f7a24 */ /* 0x000fe200078e02ff */
[----:B------:R-:W-:Y:S01]  /*1780*/  FSETP.GEU.AND P2, PT, R11, 1.175494350822287508e-38, PT ;  /* 0x008000000b00780b */ /* 0x000fe20003f4e000 */
[----:B------:R-:W-:Y:S01]  /*1790*/  IMAD R54, R54, 0x2, R59 ;  /* 0x0000000236367824 */ /* 0x000fe200078e023b */
[----:B------:R-:W-:Y:S01]  /*17a0*/  SHF.R.U32.HI R23, RZ, 0x1, R0 ;  /* 0x00000001ff177819 */ /* 0x000fe20000011600 */
[----:B------:R-:W-:Y:S01]  /*17b0*/  BAR.SYNC.DEFER_BLOCKING 0x0 ;  /* 0x0000000000007b1d */ /* 0x000fe20000010000 */
[----:B------:R-:W-:Y:S01]  /*17c0*/  FSEL R3, R8, R11, !P2 ;  /* 0x0000000b08037208 */ /* 0x000fe20005000000 */
[----:B------:R-:W-:Y:S01]  /*17d0*/  IMAD R8, R2, c[0x0][0x1c0], RZ ;  /* 0x0000700002087a24 */ /* 0x000fe200078e02ff */
[----:B------:R-:W-:Y:S01]  /*17e0*/  LOP3.LUT R29, R22, 0x3c0, RZ, 0xc0, !PT ;  /* 0x000003c0161d7812 */ /* 0x000fe200078ec0ff */
[----:B------:R-:W-:Y:S01]  /*17f0*/  @P1 FMUL R6, R6, 0.25 ;  /* 0x3e80000006061820 */ /* 0x000fe20000400000 */
[----:B------:R-:W-:Y:S01]  /*1800*/  LOP3.LUT R36, R51, 0x38, RZ, 0xc0, !PT ;  /* 0x0000003833247812 */ /* 0x000fe200078ec0ff */
[----:B------:R-:W-:Y:S01]  /*1810*/  @P1 FMUL R5, R5, 0.25 ;  /* 0x3e80000005051820 */ /* 0x000fe20000400000 */
[----:B------:R-:W-:Y:S01]  /*1820*/  LOP3.LUT R22, R23, 0x4, RZ, 0xc0, !PT ;  /* 0x0000000417167812 */ /* 0x000fe200078ec0ff */
[C---:B------:R-:W-:Y:S01]  /*1830*/  IMAD.SHL.U32 R23, R15.reuse, 0x2, RZ ;  /* 0x000000020f177824 */ /* 0x040fe200078e00ff */
[----:B------:R-:W-:Y:S01]  /*1840*/  SHF.L.U32 R46, R8, 0x1, RZ ;  /* 0x00000001082e7819 */ /* 0x000fe200000006ff */
[----:B------:R-:W-:Y:S01]  /*1850*/  @!P3 FMUL R6, R6, 16777216 ;  /* 0x4b8000000606b820 */ /* 0x000fe20000400000 */
[----:B------:R-:W-:Y:S01]  /*1860*/  IADD3 R9, R38, -0x3f3504f3, RZ ;  /* 0xc0cafb0d26097810 */ /* 0x000fe20007ffe0ff */
[----:B------:R-:W-:Y:S01]  /*1870*/  IMAD.HI R15, R15, 0x2, RZ ;  /* 0x000000020f0f7827 */ /* 0x000fe200078e02ff */
[----:B------:R-:W-:-:S02]  /*1880*/  IADD3 R36, R22, R36, R29 ;  /* 0x0000002416247210 */ /* 0x000fc40007ffe01d */
[----:B------:R-:W-:Y:S01]  /*1890*/  LOP3.LUT P0, RZ, R0, 0x100, RZ, 0xc0, !PT ;  /* 0x0000010000ff7812 */ /* 0x000fe2000780c0ff */
[----:B------:R0:W1:Y:S01]  /*18a0*/  MUFU.RCP R29, R6 ;  /* 0x00000006001d7308 */ /* 0x0000620000001000 */
[----:B------:R-:W-:Y:S01]  /*18b0*/  SHF.R.S32.HI R22, RZ, 0x4, R0 ;  /* 0x00000004ff167819 */ /* 0x000fe20000011400 */
[----:B------:R-:W-:Y:S01]  /*18c0*/  IMAD.HI R0, R8, 0x2, RZ ;  /* 0x0000000208007827 */ /* 0x000fe200078e02ff */
[----:B------:R-:W-:Y:S02]  /*18d0*/  IADD3 R46, P4, P5, R23, c[0x0][0x178], R46 ;  /* 0x00005e00172e7a10 */ /* 0x000fe40007d9e02e */
[----:B------:R-:W-:Y:S01]  /*18e0*/  FSEL R48, RZ, -23, P2 ;  /* 0xc1b80000ff307808 */ /* 0x000fe20001000000 */
[----:B------:R-:W-:Y:S01]  /*18f0*/  @!P3 FMUL R5, R5, 16777216 ;  /* 0x4b8000000505b820 */ /* 0x000fe20000400000 */
[----:B------:R-:W-:Y:S01]  /*1900*/  LOP3.LUT R9, R9, 0xff800000, RZ, 0xc0, !PT ;  /* 0xff80000009097812 */ /* 0x000fe200078ec0ff */
[----:B------:R-:W-:Y:S01]  /*1910*/  @P1 FMUL R26, R26, 0.25 ;  /* 0x3e8000001a1a1820 */ /* 0x000fe20000400000 */
[----:B------:R-:W-:Y:S01]  /*1920*/  FSETP.GT.AND P2, PT, |R11|, 8.50705917302346158658e+37, PT ;  /* 0x7e8000000b00780b */ /* 0x000fe20003f44200 */
[----:B------:R-:W-:Y:S01]  /*1930*/  @P1 FMUL R10, R10, 0.25 ;  /* 0x3e8000000a0a1820 */ /* 0x000fe20000400000 */
[----:B------:R-:W-:Y:S01]  /*1940*/  IADD3 R7, R3, -0x3f3504f3, RZ ;  /* 0xc0cafb0d03077810 */ /* 0x000fe20007ffe0ff */
[----:B------:R-:W2:Y:S01]  /*1950*/  I2F R30, R9 ;  /* 0x00000009001e7306 */ /* 0x000ea20000201400 */
[----:B------:R-:W-:Y:S01]  /*1960*/  IADD3.X R0, R15, c[0x0][0x17c], R0, P4, P5 ;  /* 0x00005f000f007a10 */ /* 0x000fe200027ea400 */
[----:B------:R-:W-:Y:S01]  /*1970*/  IMAD.SHL.U32 R23, R54, 0x4, RZ ;  /* 0x0000000436177824 */ /* 0x000fe200078e00ff */
[----:B------:R-:W-:Y:S01]  /*1980*/  FSETP.GEU.AND P4, PT, |R11|, 1.175494350822287508e-38, PT ;  /* 0x008000000b00780b */ /* 0x000fe20003f8e200 */
[----:B------:R-:W-:Y:S01]  /*1990*/  @!P3 FMUL R26, R26, 16777216 ;  /* 0x4b8000001a1ab820 */ /* 0x000fe20000400000 */
[----:B------:R-:W-:Y:S01]  /*19a0*/  LOP3.LUT R28, R7, 0xff800000, RZ, 0xc0, !PT ;  /* 0xff800000071c7812 */ /* 0x000fe200078ec0ff */
[----:B------:R-:W-:Y:S01]  /*19b0*/  @!P3 FMUL R10, R10, 16777216 ;  /* 0x4b8000000a0ab820 */ /* 0x000fe20000400000 */
[----:B------:R-:W-:Y:S01]  /*19c0*/  MOV R15, 0x3dc6b27f ;  /* 0x3dc6b27f000f7802 */ /* 0x000fe20000000f00 */
[----:B------:R-:W-:Y:S01]  /*19d0*/  @P1 FMUL R27, R27, 0.25 ;  /* 0x3e8000001b1b1820 */ /* 0x000fe20000400000 */
[----:B------:R1:W-:Y:S01]  /*19e0*/  I2F R7, R28 ;  /* 0x0000001c00077306 */ /* 0x0003e20000201400 */
[----:B0-----:R-:W-:Y:S01]  /*19f0*/  IMAD.IADD R6, R3, 0x1, -R28 ;  /* 0x0000000103067824 */ /* 0x001fe200078e0a1c */
[----:B------:R-:W-:Y:S01]  /*1a00*/  SGXT R22, R22, 0x1 ;  /* 0x000000011616781a */ /* 0x000fe20000000200 */
[----:B------:R-:W-:Y:S01]  /*1a10*/  @P2 FMUL R11, R11, 0.25 ;  /* 0x3e8000000b0b2820 */ /* 0x000fe20000400000 */
[----:B------:R-:W-:Y:S01]  /*1a20*/  LOP3.LUT R52, R52, 0x3f8, RZ, 0xc0, !PT ;  /* 0x000003f834347812 */ /* 0x000fe200078ec0ff */
[----:B------:R-:W-:Y:S01]  /*1a30*/  FADD R6, R6, -1 ;  /* 0xbf80000006067421 */ /* 0x000fe20000000000 */
[----:B------:R-:W-:Y:S01]  /*1a40*/  LOP3.LUT R8, R23, 0x1008, R22, 0x78, !PT ;  /* 0x0000100817087812 */ /* 0x000fe200078e7816 */
[----:B------:R-:W-:-:S02]  /*1a50*/  @!P4 FMUL R11, R11, 16777216 ;  /* 0x4b8000000b0bc820 */ /* 0x000fc40000400000 */
[----:B-1----:R-:W-:Y:S02]  /*1a60*/  FMUL R28, R29, R5 ;  /* 0x000000051d1c7220 */ /* 0x002fe40000400000 */
[----:B------:R-:W-:Y:S02]  /*1a70*/  FFMA.FTZ R5, R6, R15, -0.16845393180847167969 ;  /* 0xbe2c7f3006057423 */ /* 0x000fe4000001000f */
[----:B--2---:R-:W-:Y:S02]  /*1a80*/  FFMA.FTZ R49, R30, 1.1920928955078125e-07, R49 ;  /* 0x340000001e317823 */ /* 0x004fe40000010031 */
[----:B------:R0:W1:Y:S01]  /*1a90*/  MUFU.RCP R30, R11 ;  /* 0x0000000b001e7308 */ /* 0x0000620000001000 */
[----:B------:R-:W-:Y:S02]  /*1aa0*/  @P2 FMUL R21, R21, 0.25 ;  /* 0x3e80000015152820 */ /* 0x000fe40000400000 */
[----:B------:R-:W-:Y:S02]  /*1ab0*/  @P2 FMUL R13, R13, 0.25 ;  /* 0x3e8000000d0d2820 */ /* 0x000fe40000400000 */
[----:B------:R-:W-:-:S02]  /*1ac0*/  @P2 FMUL R12, R12, 0.25 ;  /* 0x3e8000000c0c2820 */ /* 0x000fc40000400000 */
[----:B------:R-:W-:Y:S02]  /*1ad0*/  @!P4 FMUL R21, R21, 16777216 ;  /* 0x4b8000001515c820 */ /* 0x000fe40000400000 */
[C---:B0-----:R-:W-:Y:S02]  /*1ae0*/  FFMA.FTZ R11, R6.reuse, R5, 0.1716887056827545166 ;  /* 0x3e2fcf2a060b7423 */ /* 0x041fe40000010005 */
[----:B------:R-:W-:Y:S02]  /*1af0*/  @P2 FMUL R17, R17, 0.25 ;  /* 0x3e80000011112820 */ /* 0x000fe40000400000 */
[C---:B------:R-:W-:Y:S02]  /*1b00*/  FFMA.FTZ R11, R6.reuse, R11, -0.17900948226451873779 ;  /* 0xbe374e43060b7423 */ /* 0x040fe4000001000b */
[----:B------:R-:W-:Y:S02]  /*1b10*/  @!P4 FMUL R13, R13, 16777216 ;  /* 0x4b8000000d0dc820 */ /* 0x000fe40000400000 */
[----:B------:R-:W-:-:S02]  /*1b20*/  FFMA.FTZ R11, R6, R11, 0.20512372255325317383 ;  /* 0x3e520bf4060b7423 */ /* 0x000fc4000001000b */
[C---:B------:R-:W-:Y:S02]  /*1b30*/  FMUL R23, R29.reuse, R26 ;  /* 0x0000001a1d177220 */ /* 0x040fe40000400000 */
[C---:B------:R-:W-:Y:S02]  /*1b40*/  FFMA.FTZ R11, R6.reuse, R11, -0.24046532809734344482 ;  /* 0xbe763c8b060b7423 */ /* 0x040fe4000001000b */
[----:B------:R-:W-:Y:S02]  /*1b50*/  FMUL R26, R29, R10 ;  /* 0x0000000a1d1a7220 */ /* 0x000fe40000400000 */
[----:B------:R-:W-:Y:S02]  /*1b60*/  FFMA.FTZ R11, R6, R11, 0.28857114911079406738 ;  /* 0x3e93bf99060b7423 */ /* 0x000fe4000001000b */
[----:B------:R-:W-:Y:S02]  /*1b70*/  @!P4 FMUL R12, R12, 16777216 ;  /* 0x4b8000000c0cc820 */ /* 0x000fe40000400000 */
[----:B-1----:R-:W-:-:S02]  /*1b80*/  FMUL R10, R30, R21 ;  /* 0x000000151e0a7220 */ /* 0x002fc40000400000 */
[----:B------:R-:W-:Y:S02]  /*1b90*/  @!P4 FMUL R17, R17, 16777216 ;  /* 0x4b8000001111c820 */ /* 0x000fe40000400000 */
[----:B------:R-:W-:Y:S02]  /*1ba0*/  FMUL R21, R30, R13 ;  /* 0x0000000d1e157220 */ /* 0x000fe40000400000 */
[----:B------:R-:W-:Y:S02]  /*1bb0*/  @P2 FMUL R25, R25, 0.25 ;  /* 0x3e80000019192820 */ /* 0x000fe40000400000 */
[----:B------:R-:W-:Y:S02]  /*1bc0*/  FFMA.FTZ R13, R6, R11, -0.36067417263984680176 ;  /* 0xbeb8aa49060d7423 */ /* 0x000fe4000001000b */
[----:B------:R-:W-:Y:S02]  /*1bd0*/  IMAD.U32 R22, R31, 0x8, R50 ;  /* 0x000000081f167824 */ /* 0x000fe400078e0032 */
[----:B------:R-:W-:-:S02]  /*1be0*/  FMUL R31, R30, R12 ;  /* 0x0000000c1e1f7220 */ /* 0x000fc40000400000 */
[----:B------:R-:W-:Y:S02]  /*1bf0*/  FMUL R12, R30, R17 ;  /* 0x000000111e0c7220 */ /* 0x000fe40000400000 */
[----:B------:R-:W-:Y:S02]  /*1c00*/  @!P4 FMUL R25, R25, 16777216 ;  /* 0x4b8000001919c820 */ /* 0x000fe40000400000 */
[----:B------:R-:W-:Y:S01]  /*1c10*/  FFMA.FTZ R17, R6, R13, 0.48089820146560668945 ;  /* 0x3ef6384a06117423 */ /* 0x000fe2000001000d */
[----:B------:R-:W-:Y:S01]  /*1c20*/  F2FP.PACK_AB R13, R23, R28 ;  /* 0x0000001c170d723e */ /* 0x000fe200000000ff */
[----:B------:R-:W-:Y:S01]  /*1c30*/  @!P3 FMUL R27, R27, 16777216 ;  /* 0x4b8000001b1bb820 */ /* 0x000fe20000400000 */
[----:B------:R-:W-:Y:S01]  /*1c40*/  LOP3.LUT R28, R22, 0x10, RZ, 0x3c, !PT ;  /* 0x00000010161c7812 */ /* 0x000fe200078e3cff */
[----:B------:R-:W-:Y:S02]  /*1c50*/  FMUL R25, R30, R25 ;  /* 0x000000191e197220 */ /* 0x000fe40000400000 */
[----:B------:R-:W-:-:S02]  /*1c60*/  FFMA.FTZ R17, R6, R17, -0.72134751081466674805 ;  /* 0xbf38aa3b06117423 */ /* 0x000fc40000010011 */
[----:B------:R-:W-:Y:S01]  /*1c70*/  FFMA.FTZ R48, R7, 1.1920928955078125e-07, R48 ;  /* 0x3400000007307823 */ /* 0x000fe20000010030 */
[----:B------:R-:W-:Y:S01]  /*1c80*/  F2FP.PACK_AB R11, R25, R10 ;  /* 0x0000000a190b723e */ /* 0x000fe200000000ff */
[----:B------:R-:W-:Y:S01]  /*1c90*/  @P2 FMUL R20, R20, 0.25 ;  /* 0x3e80000014142820 */ /* 0x000fe20000400000 */
[----:B------:R-:W-:Y:S01]  /*1ca0*/  F2FP.PACK_AB R10, R12, R21 ;  /* 0x000000150c0a723e */ /* 0x000fe200000000ff */
[----:B------:R-:W-:Y:S02]  /*1cb0*/  @P1 FMUL R19, R19, 0.25 ;  /* 0x3e80000013131820 */ /* 0x000fe40000400000 */
[----:B------:R-:W-:Y:S02]  /*1cc0*/  @P1 FMUL R18, R18, 0.25 ;  /* 0x3e80000012121820 */ /* 0x000fe40000400000 */
[----:B------:R-:W-:Y:S01]  /*1cd0*/  @P1 FMUL R4, R4, 0.25 ;  /* 0x3e80000004041820 */ /* 0x000fe20000400000 */
[----:B------:R0:W-:Y:S01]  /*1ce0*/  STS.64 [R8+0x800], R10 ;  /* 0x0008000a08007388 */ /* 0x0001e20000000a00 */
[----:B------:R-:W-:-:S02]  /*1cf0*/  @P2 FMUL R24, R24, 0.25 ;  /* 0x3e80000018182820 */ /* 0x000fc40000400000 */
[----:B------:R-:W-:Y:S01]  /*1d00*/  @P2 FMUL R16, R16, 0.25 ;  /* 0x3e80000010102820 */ /* 0x000fe20000400000 */
[----:B------:R-:W-:Y:S01]  /*1d10*/  ISETP.GE.U32.AND P2, PT, R3, 0x7f800000, PT ;  /* 0x7f8000000300780c */ /* 0x000fe20003f46070 */
[----:B------:R-:W-:Y:S02]  /*1d20*/  FMUL R7, R29, R27 ;  /* 0x0000001b1d077220 */ /* 0x000fe40000400000 */
[----:B------:R-:W-:Y:S01]  /*1d30*/  @P1 FMUL R14, R14, 0.25 ;  /* 0x3e8000000e0e1820 */ /* 0x000fe20000400000 */
[----:B------:R-:W-:Y:S01]  /*1d40*/  ISETP.GE.U32.AND P1, PT, R38, 0x7f800000, PT ;  /* 0x7f8000002600780c */ /* 0x000fe20003f26070 */
[----:B------:R-:W-:Y:S01]  /*1d50*/  IMAD R55, R55, c[0x0][0x1c8], RZ ;  /* 0x0000720037377a24 */ /* 0x000fe200078e02ff */
[----:B------:R-:W-:Y:S01]  /*1d60*/  F2FP.PACK_AB R21, R7, R26 ;  /* 0x0000001a0715723e */ /* 0x000fe200000000ff */
[----:B------:R-:W-:Y:S02]  /*1d70*/  IMAD.MOV.U32 R42, RZ, RZ, c[0x0][0x1c8] ;  /* 0x00007200ff2a7624 */ /* 0x000fe400078e00ff */
[----:B------:R-:W-:-:S02]  /*1d80*/  FMUL R17, R6, R17 ;  /* 0x0000001106117220 */ /* 0x000fc40000400000 */
[----:B------:R-:W-:Y:S02]  /*1d90*/  @!P4 FMUL R20, R20, 16777216 ;  /* 0x4b8000001414c820 */ /* 0x000fe40000400000 */
[----:B------:R-:W-:Y:S02]  /*1da0*/  @!P3 FMUL R19, R19, 16777216 ;  /* 0x4b8000001313b820 */ /* 0x000fe40000400000 */
[----:B------:R-:W-:Y:S02]  /*1db0*/  @!P3 FMUL R18, R18, 16777216 ;  /* 0x4b8000001212b820 */ /* 0x000fe40000400000 */
[----:B------:R-:W-:Y:S02]  /*1dc0*/  @!P3 FMUL R4, R4, 16777216 ;  /* 0x4b8000000404b820 */ /* 0x000fe40000400000 */
[----:B------:R-:W-:Y:S02]  /*1dd0*/  @!P4 FMUL R24, R24, 16777216 ;  /* 0x4b8000001818c820 */ /* 0x000fe40000400000 */
[----:B------:R-:W-:-:S02]  /*1de0*/  @!P4 FMUL R16, R16, 16777216 ;  /* 0x4b8000001010c820 */ /* 0x000fc40000400000 */
[----:B------:R-:W-:Y:S02]  /*1df0*/  @!P3 FMUL R14, R14, 16777216 ;  /* 0x4b8000000e0eb820 */ /* 0x000fe40000400000 */
[----:B------:R-:W-:Y:S02]  /*1e00*/  FMUL R17, R6, R17 ;  /* 0x0000001106117220 */ /* 0x000fe40000400000 */
[----:B------:R-:W-:Y:S02]  /*1e10*/  IMAD R7, R42, 0x2, R55 ;  /* 0x000000022a077824 */ /* 0x000fe400078e0237 */
[----:B------:R-:W-:Y:S02]  /*1e20*/  FMUL R27, R30, R20 ;  /* 0x000000141e1b7220 */ /* 0x000fe40000400000 */
[C---:B------:R-:W-:Y:S02]  /*1e30*/  FMUL R19, R29.reuse, R19 ;  /* 0x000000131d137220 */ /* 0x040fe40000400000 */
[----:B------:R-:W-:-:S02]  /*1e40*/  FMUL R18, R29, R18 ;  /* 0x000000121d127220 */ /* 0x000fc40000400000 */
[C---:B------:R-:W-:Y:S02]  /*1e50*/  FMUL R24, R30.reuse, R24 ;  /* 0x000000181e187220 */ /* 0x040fe40000400000 */
[----:B------:R-:W-:Y:S01]  /*1e60*/  FMUL R16, R30, R16 ;  /* 0x000000101e107220 */ /* 0x000fe20000400000 */
[----:B------:R-:W-:Y:S01]  /*1e70*/  LOP3.LUT R30, R22, 0x18, RZ, 0x3c, !PT ;  /* 0x00000018161e7812 */ /* 0x000fe200078e3cff */
[C---:B------:R-:W-:Y:S01]  /*1e80*/  FMUL R20, R29.reuse, R4 ;  /* 0x000000041d147220 */ /* 0x040fe20000400000 */
[----:B------:R-:W-:Y:S01]  /*1e90*/  F2FP.PACK_AB R5, R24, R27 ;  /* 0x0000001b1805723e */ /* 0x000fe200000000ff */
[----:B------:R-:W-:Y:S01]  /*1ea0*/  FMUL R29, R29, R14 ;  /* 0x0000000e1d1d7220 */ /* 0x000fe20000400000 */
[----:B------:R-:W-:Y:S01]  /*1eb0*/  F2FP.PACK_AB R4, R16, R31 ;  /* 0x0000001f1004723e */ /* 0x000fe200000000ff */
[----:B------:R-:W-:Y:S01]  /*1ec0*/  FFMA.FTZ R51, R6, 1.4426950216293334961, R17 ;  /* 0x3fb8aa3b06337823 */ /* 0x000fe20000010011 */
[----:B------:R-:W-:Y:S01]  /*1ed0*/  LEA R17, R42, R7, 0x1 ;  /* 0x000000072a117211 */ /* 0x000fe200078e08ff */
[----:B------:R-:W-:Y:S01]  /*1ee0*/  IMAD.IADD R50, R38, 0x1, -R9 ;  /* 0x0000000126327824 */ /* 0x000fe200078e0a09 */
[----:B------:R-:W-:Y:S01]  /*1ef0*/  F2FP.PACK_AB R12, R18, R29 ;  /* 0x0000001d120c723e */ /* 0x000fe200000000ff */
[----:B------:R1:W-:Y:S01]  /*1f00*/  STS.64 [R8], R4 ;  /* 0x0000000408007388 */ /* 0x0003e20000000a00 */
[----:B------:R-:W-:Y:S01]  /*1f10*/  LOP3.LUT R14, R8, 0x10, RZ, 0x3c, !PT ;  /* 0x00000010080e7812 */ /* 0x000fe200078e3cff */
[----:B0-----:R-:W-:Y:S01]  /*1f20*/  IMAD R11, R42, 0x2, R17 ;  /* 0x000000022a0b7824 */ /* 0x001fe200078e0211 */
[----:B------:R-:W-:Y:S01]  /*1f30*/  F2FP.PACK_AB R20, R19, R20 ;  /* 0x000000141314723e */ /* 0x000fe200000000ff */
[----:B------:R-:W-:Y:S01]  /*1f40*/  FADD R50, R50, -1 ;  /* 0xbf80000032327421 */ /* 0x000fe20000000000 */
[C---:B------:R-:W-:Y:S01]  /*1f50*/  LEA R6, P4, R7.reuse, R46, 0x1 ;  /* 0x0000002e07067211 */ /* 0x040fe200078808ff */
[----:B------:R0:W-:Y:S01]  /*1f60*/  STS.64 [R14+0x2000], R12 ;  /* 0x0020000c0e007388 */ /* 0x0001e20000000a00 */
[----:B------:R-:W-:Y:S01]  /*1f70*/  LOP3.LUT R24, R22, 0x8, RZ, 0x3c, !PT ;  /* 0x0000000816187812 */ /* 0x000fe200078e3cff */
[----:B------:R-:W-:Y:S01]  /*1f80*/  FADD R48, R48, R51 ;  /* 0x0000003330307221 */ /* 0x000fe20000000000 */
[----:B------:R-:W-:Y:S01]  /*1f90*/  LEA.HI.X.SX32 R7, R7, R0, 0x1, P4 ;  /* 0x0000000007077211 */ /* 0x000fe200020f0eff */
[----:B------:R2:W-:Y:S01]  /*1fa0*/  STS.64 [R14+0x2800], R20 ;  /* 0x002800140e007388 */ /* 0x0005e20000000a00 */
[----:B------:R-:W-:-:S03]  /*1fb0*/  @P1 MOV R51, 0x7f800000 ;  /* 0x7f80000000331802 */ /* 0x000fc60000000f00 */
[----:B------:R-:W-:Y:S01]  /*1fc0*/  BAR.SYNC.DEFER_BLOCKING 0x0 ;  /* 0x0000000000007b1d */ /* 0x000fe20000010000 */
[-C--:B-1----:R-:W-:Y:S02]  /*1fd0*/  LEA R4, P3, R55, R46.reuse, 0x1 ;  /* 0x0000002e37047211 */ /* 0x082fe400078608ff */
[----:B------:R-:W-:Y:S01]  /*1fe0*/  LEA R8, P5, R17, R46, 0x1 ;  /* 0x0000002e11087211 */ /* 0x000fe200078a08ff */
[C---:B0-----:R-:W-:Y:S01]  /*1ff0*/  IMAD R13, R42.reuse, 0x2, R11 ;  /* 0x000000022a0d7824 */ /* 0x041fe200078e020b */
[----:B------:R-:W-:Y:S02]  /*2000*/  LEA.HI.X.SX32 R5, R55, R0, 0x1, P3 ;  /* 0x0000000037057211 */ /* 0x000fe400018f0eff */
[C---:B------:R-:W-:Y:S02]  /*2010*/  LEA R10, P3, R11.reuse, R46, 0x1 ;  /* 0x0000002e0b0a7211 */ /* 0x040fe400078608ff */
[----:B------:R-:W-:Y:S02]  /*2020*/  LEA R19, R42, R13, 0x1 ;  /* 0x0000000d2a137211 */ /* 0x000fe400078e08ff */
[----:B------:R-:W-:-:S02]  /*2030*/  LEA.HI.X.SX32 R11, R11, R0, 0x1, P3 ;  /* 0x000000000b0b7211 */ /* 0x000fc400018f0eff */
[----:B------:R-:W-:Y:S01]  /*2040*/  LEA R12, P3, R13, R46, 0x1 ;  /* 0x0000002e0d0c7211 */ /* 0x000fe200078608ff */
[----:B--2---:R-:W-:Y:S01]  /*2050*/  IMAD R21, R42, 0x2, R19 ;  /* 0x000000022a157824 */ /* 0x004fe200078e0213 */
[----:B------:R-:W-:Y:S01]  /*2060*/  LEA.HI.X.SX32 R9, R17, R0, 0x1, P5 ;  /* 0x0000000011097211 */ /* 0x000fe200028f0eff */
[----:B------:R-:W-:Y:S01]  /*2070*/  FFMA.FTZ R17, R50, R15, -0.16845393180847167969 ;  /* 0xbe2c7f3032117423 */ /* 0x000fe2000001000f */
[----:B------:R-:W-:Y:S01]  /*2080*/  LEA R14, P4, R19, R46, 0x1 ;  /* 0x0000002e130e7211 */ /* 0x000fe200078808ff */
[----:B------:R-:W-:Y:S01]  /*2090*/  IMAD R23, R42, 0x2, R21 ;  /* 0x000000022a177824 */ /* 0x000fe200078e0215 */
[-C--:B------:R-:W-:Y:S02]  /*20a0*/  LEA.HI.X.SX32 R13, R13, R0.reuse, 0x1, P3 ;  /* 0x000000000d0d7211 */ /* 0x080fe400018f0eff */
[----:B------:R-:W-:Y:S01]  /*20b0*/  LEA.HI.X.SX32 R15, R19, R0, 0x1, P4 ;  /* 0x00000000130f7211 */ /* 0x000fe200020f0eff */
[----:B------:R-:W-:Y:S01]  /*20c0*/  FFMA.FTZ R19, R50, R17, 0.1716887056827545166 ;  /* 0x3e2fcf2a32137423 */ /* 0x000fe20000010011 */
[-C--:B------:R-:W-:Y:S01]  /*20d0*/  LEA R16, P3, R21, R46.reuse, 0x1 ;  /* 0x0000002e15107211 */ /* 0x080fe200078608ff */
[----:B------:R-:W-:Y:S01]  /*20e0*/  IMAD R27, R42, 0x2, R23 ;  /* 0x000000022a1b7824 */ /* 0x000fe200078e0217 */
[----:B------:R-:W-:Y:S01]  /*20f0*/  LEA R18, P4, R23, R46, 0x1 ;  /* 0x0000002e17127211 */ /* 0x000fe200078808ff */
[----:B------:R-:W-:Y:S01]  /*2100*/  LDS.64 R28, [R28] ;  /* 0x000000001c1c7984 */ /* 0x000fe20000000a00 */
[----:B------:R-:W-:Y:S01]  /*2110*/  LEA.HI.X.SX32 R17, R21, R0, 0x1, P3 ;  /* 0x0000000015117211 */ /* 0x000fe200018f0eff */
[C---:B------:R-:W-:Y:S01]  /*2120*/  FFMA.FTZ R21, R50.reuse, R19, -0.17900948226451873779 ;  /* 0xbe374e4332157423 */ /* 0x040fe20000010013 */
[----:B------:R-:W-:Y:S01]  /*2130*/  LEA R20, P3, R27, R46, 0x1 ;  /* 0x0000002e1b147211 */ /* 0x000fe200078608ff */
[----:B------:R-:W-:Y:S01]  /*2140*/  LDS.64 R30, [R30] ;  /* 0x000000001e1e7984 */ /* 0x000fe20000000a00 */
[-C--:B------:R-:W-:Y:S01]  /*2150*/  LEA.HI.X.SX32 R19, R23, R0.reuse, 0x1, P4 ;  /* 0x0000000017137211 */ /* 0x080fe200020f0eff */
[----:B------:R-:W-:Y:S01]  /*2160*/  FFMA.FTZ R25, R50, R21, 0.20512372255325317383 ;  /* 0x3e520bf432197423 */ /* 0x000fe20000010015 */
[----:B------:R-:W-:Y:S01]  /*2170*/  LEA R33, R42, R27, 0x1 ;  /* 0x0000001b2a217211 */ /* 0x000fe200078e08ff */
[----:B------:R-:W0:Y:S01]  /*2180*/  LDS.64 R22, [R22] ;  /* 0x0000000016167984 */ /* 0x000e220000000a00 */
[----:B------:R-:W-:Y:S01]  /*2190*/  LEA.HI.X.SX32 R21, R27, R0, 0x1, P3 ;  /* 0x000000001b157211 */ /* 0x000fe200018f0eff */
[----:B------:R-:W-:Y:S01]  /*21a0*/  FFMA.FTZ R27, R50, R25, -0.24046532809734344482 ;  /* 0xbe763c8b321b7423 */ /* 0x000fe20000010019 */
[----:B------:R-:W-:Y:S01]  /*21b0*/  LEA R26, P3, R33, R46, 0x1 ;  /* 0x0000002e211a7211 */ /* 0x000fe200078608ff */
[----:B------:R-:W1:Y:S01]  /*21c0*/  LDS.64 R24, [R24] ;  /* 0x0000000018187984 */ /* 0x000e620000000a00 */
[----:B------:R-:W-:-:S02]  /*21d0*/  IMAD R41, R42, 0x2, R33 ;  /* 0x000000022a297824 */ /* 0x000fc400078e0221 */
[----:B------:R-:W-:Y:S02]  /*21e0*/  FFMA.FTZ R27, R50, R27, 0.28857114911079406738 ;  /* 0x3e93bf99321b7423 */ /* 0x000fe4000001001b */
[----:B------:R-:W-:Y:S01]  /*21f0*/  IMAD R53, R42, 0x2, R41 ;  /* 0x000000022a357824 */ /* 0x000fe200078e0229 */
[----:B------:R-:W-:Y:S01]  /*2200*/  LEA R32, P4, R41, R46, 0x1 ;  /* 0x0000002e29207211 */ /* 0x000fe200078808ff */
[----:B------:R-:W-:Y:S01]  /*2210*/  FFMA.FTZ R35, R50, R27, -0.36067417263984680176 ;  /* 0xbeb8aa4932237423 */ /* 0x000fe2000001001b */
[-C--:B------:R-:W-:Y:S01]  /*2220*/  LEA.HI.X.SX32 R27, R33, R0.reuse, 0x1, P3 ;  /* 0x00000000211b7211 */ /* 0x080fe200018f0eff */
[----:B------:R-:W-:Y:S01]  /*2230*/  IMAD R55, R42, 0x2, R53 ;  /* 0x000000022a377824 */ /* 0x000fe200078e0235 */
[----:B------:R-:W-:Y:S01]  /*2240*/  LEA.HI.X.SX32 R33, R41, R0, 0x1, P4 ;  /* 0x0000000029217211 */ /* 0x000fe200020f0eff */
[----:B------:R-:W-:Y:S01]  /*2250*/  FFMA.FTZ R35, R50, R35, 0.48089820146560668945 ;  /* 0x3ef6384a32237423 */ /* 0x000fe20000010023 */
[-C--:B------:R-:W-:Y:S02]  /*2260*/  LEA R34, P3, R53, R46.reuse, 0x1 ;  /* 0x0000002e35227211 */ /* 0x080fe400078608ff */
[----:B------:R-:W-:Y:S01]  /*2270*/  LEA R43, R42, R55, 0x1 ;  /* 0x000000372a2b7211 */ /* 0x000fe200078e08ff */
[----:B------:R-:W-:Y:S01]  /*2280*/  FFMA.FTZ R47, R50, R35, -0.72134751081466674805 ;  /* 0xbf38aa3b322f7423 */ /* 0x000fe20000010023 */
[----:B------:R-:W-:-:S02]  /*2290*/  LEA R40, P4, R55, R46, 0x1 ;  /* 0x0000002e37287211 */ /* 0x000fc400078808ff */
[-C--:B------:R-:W-:Y:S01]  /*22a0*/  LEA.HI.X.SX32 R35, R53, R0.reuse, 0x1, P3 ;  /* 0x0000000035237211 */ /* 0x080fe200018f0eff */
[----:B------:R-:W-:Y:S01]  /*22b0*/  IMAD R45, R42, 0x2, R43 ;  /* 0x000000022a2d7824 */ /* 0x000fe200078e022b */
[----:B------:R-:W-:Y:S01]  /*22c0*/  LEA.HI.X.SX32 R41, R55, R0, 0x1, P4 ;  /* 0x0000000037297211 */ /* 0x000fe200020f0eff */
[----:B------:R-:W-:Y:S02]  /*22d0*/  FMUL R47, R50, R47 ;  /* 0x0000002f322f7220 */ /* 0x000fe40000400000 */
[----:B------:R-:W-:Y:S01]  /*22e0*/  IMAD R55, R42, 0x2, R45 ;  /* 0x000000022a377824 */ /* 0x000fe200078e022d */
[-C--:B------:R-:W-:Y:S01]  /*22f0*/  LEA R42, P3, R43, R46.reuse, 0x1 ;  /* 0x0000002e2b2a7211 */ /* 0x080fe200078608ff */
[C---:B------:R-:W-:Y:S01]  /*2300*/  FMUL R53, R50.reuse, R47 ;  /* 0x0000002f32357220 */ /* 0x040fe20000400000 */
[-C--:B------:R-:W-:Y:S02]  /*2310*/  LEA R44, P4, R45, R46.reuse, 0x1 ;  /* 0x0000002e2d2c7211 */ /* 0x080fe400078808ff */
[----:B------:R-:W-:Y:S01]  /*2320*/  LEA R46, P5, R55, R46, 0x1 ;  /* 0x0000002e372e7211 */ /* 0x000fe200078a08ff */
[----:B------:R-:W-:Y:S01]  /*2330*/  FFMA.FTZ R50, R50, 1.4426950216293334961, R53 ;  /* 0x3fb8aa3b32327823 */ /* 0x000fe20000010035 */
[----:B------:R-:W-:-:S02]  /*2340*/  LEA.HI.X.SX32 R43, R43, R0, 0x1, P3 ;  /* 0x000000002b2b7211 */ /* 0x000fc400018f0eff */
[-C--:B------:R-:W-:Y:S01]  /*2350*/  LEA.HI.X.SX32 R45, R45, R0.reuse, 0x1, P4 ;  /* 0x000000002d2d7211 */ /* 0x080fe200020f0eff */
[----:B------:R-:W-:Y:S01]  /*2360*/  FADD R49, R49, R50 ;  /* 0x0000003231317221 */ /* 0x000fe20000000000 */
[----:B------:R-:W-:Y:S01]  /*2370*/  LEA.HI.X.SX32 R47, R55, R0, 0x1, P5 ;  /* 0x00000000372f7211 */ /* 0x000fe200028f0eff */
[----:B------:R-:W-:Y:S01]  /*2380*/  @P2 IMAD.MOV.U32 R0, RZ, RZ, 0x7f800000 ;  /* 0x7f800000ff002424 */ /* 0x000fe200078e00ff */
[----:B0-----:R0:W-:Y:S01]  /*2390*/  STG.E.U16 [R4.64], R22 ;  /* 0x0000001604007986 */ /* 0x0011e2000c101506 */
[C---:B------:R-:W-:Y:S01]  /*23a0*/  FSETP.NEU.AND P3, PT, R3.reuse, RZ, PT ;  /* 0x000000ff0300720b */ /* 0x040fe20003f6d000 */
[----:B------:R-:W-:Y:S02]  /*23b0*/  @P1 FFMA.FTZ R49, R38, R51, +INF ;  /* 0x7f80000026311423 */ /* 0x000fe40000010033 */
[----:B------:R-:W-:Y:S01]  /*23c0*/  @P2 FFMA.FTZ R48, R3, R0, +INF ;  /* 0x7f80000003302423 */ /* 0x000fe20000010000 */
[----:B-1----:R1:W-:Y:S01]  /*23d0*/  STG.E.U16 [R6.64], R24 ;  /* 0x0000001806007986 */ /* 0x0023e2000c101506 */
[----:B------:R-:W-:-:S02]  /*23e0*/  PRMT R0, R22, 0x7632, R0 ;  /* 0x0000763216007816 */ /* 0x000fc40000000000 */
[----:B------:R-:W-:Y:S01]  /*23f0*/  PRMT R3, R28, 0x7632, R3 ;  /* 0x000076321c037816 */ /* 0x000fe20000000003 */
[----:B------:R2:W-:Y:S01]  /*2400*/  STG.E.U16 [R8.64], R28 ;  /* 0x0000001c08007986 */ /* 0x0005e2000c101506 */
[----:B------:R-:W-:Y:S02]  /*2410*/  FSETP.NEU.AND P2, PT, R38, RZ, PT ;  /* 0x000000ff2600720b */ /* 0x000fe40003f4d000 */
[----:B0-----:R-:W-:Y:S01]  /*2420*/  PRMT R4, R23, 0x7632, R4 ;  /* 0x0000763217047816 */ /* 0x001fe20000000004 */
[----:B------:R-:W-:Y:S01]  /*2430*/  STG.E.U16 [R10.64], R30 ;  /* 0x0000001e0a007986 */ /* 0x000fe2000c101506 */
[----:B------:R-:W-:Y:S02]  /*2440*/  PRMT R22, R29, 0x7632, R22 ;  /* 0x000076321d167816 */ /* 0x000fe40000000016 */
[----:B------:R-:W-:Y:S01]  /*2450*/  PRMT R5, R31, 0x7632, R5 ;  /* 0x000076321f057816 */ /* 0x000fe20000000005 */
[----:B------:R0:W-:Y:S01]  /*2460*/  STG.E.U16 [R12.64], R0 ;  /* 0x000000000c007986 */ /* 0x0001e2000c101506 */
[----:B-1----:R-:W-:-:S02]  /*2470*/  PRMT R7, R24, 0x7632, R7 ;  /* 0x0000763218077816 */ /* 0x002fc40000000007 */
[----:B------:R-:W-:Y:S02]  /*2480*/  FSEL R48, R48, -INF , P3 ;  /* 0xff80000030307808 */ /* 0x000fe40001800000 */
[----:B--2---:R-:W-:Y:S01]  /*2490*/  PRMT R9, R30, 0x7632, R9 ;  /* 0x000076321e097816 */ /* 0x004fe20000000009 */
[----:B------:R-:W-:Y:S02]  /*24a0*/  STG.E.U16 [R14.64], R7 ;  /* 0x000000070e007986 */ /* 0x000fe4000c101506 */
[----:B------:R-:W-:Y:S02]  /*24b0*/  FFMA R48, R48, 0.69314718246459960938, R39 ;  /* 0x3f31721830307823 */ /* 0x000fe40000000027 */
[----:B------:R-:W-:Y:S01]  /*24c0*/  STG.E.U16 [R16.64], R3 ;  /* 0x0000000310007986 */ /* 0x000fe2000c101506 */
[----:B0-----:R-:W-:-:S03]  /*24d0*/  FSEL R0, R49, -INF , P2 ;  /* 0xff80000031007808 */ /* 0x001fc60001000000 */
[----:B------:R-:W-:Y:S02]  /*24e0*/  STG.E.U16 [R18.64], R9 ;  /* 0x0000000912007986 */ /* 0x000fe4000c101506 */
[----:B------:R-:W-:Y:S02]  /*24f0*/  FFMA R49, R0, 0.69314718246459960938, R37 ;  /* 0x3f31721800317823 */ /* 0x000fe40000000025 */
[----:B------:R0:W-:Y:S04]  /*2500*/  STG.E.U16 [R20.64], R23 ;  /* 0x0000001714007986 */ /* 0x0001e8000c101506 */
[----:B------:R1:W-:Y:S04]  /*2510*/  STG.E.U16 [R26.64], R25 ;  /* 0x000000191a007986 */ /* 0x0003e8000c101506 */
[----:B------:R1:W-:Y:S01]  /*2520*/  STG.E.U16 [R32.64], R29 ;  /* 0x0000001d20007986 */ /* 0x0003e2000c101506 */
[----:B0-----:R-:W-:-:S03]  /*2530*/  PRMT R21, R25, 0x7632, R21 ;  /* 0x0000763219157816 */ /* 0x001fc60000000015 */
[----:B------:R1:W-:Y:S04]  /*2540*/  STG.E.U16 [R34.64], R31 ;  /* 0x0000001f22007986 */ /* 0x0003e8000c101506 */
[----:B------:R1:W-:Y:S04]  /*2550*/  STG.E.U16 [R40.64], R4 ;  /* 0x0000000428007986 */ /* 0x0003e8000c101506 */
[----:B------:R1:W-:Y:S04]  /*2560*/  STG.E.U16 [R42.64], R21 ;  /* 0x000000152a007986 */ /* 0x0003e8000c101506 */
[----:B------:R1:W-:Y:S04]  /*2570*/  STG.E.U16 [R44.64], R22 ;  /* 0x000000162c007986 */ /* 0x0003e8000c101506 */
[----:B------:R1:W-:Y:S04]  /*2580*/  STG.E.U16 [R46.64], R5 ;  /* 0x000000052e007986 */ /* 0x0003e8000c101506 */
[----:B------:R-:W-:Y:S06]  /*2590*/  BAR.SYNC.DEFER_BLOCKING 0x0 ;  /* 0x0000000000007b1d */ /* 0x000fec0000010000 */
[----:B------:R1:W-:Y:S04]  /*25a0*/  STS.64 [R52], R48 ;  /* 0x0000003034007388 */ /* 0x0003e80000000a00 */
[----:B------:R-:W-:Y:S06]  /*25b0*/  BAR.SYNC.DEFER_BLOCKING 0x0 ;  /* 0x0000000000007b1d */ /* 0x000fec0000010000 */
[----:B------:R-:W-:Y:S05]  /*25c0*/  @P0 EXIT ;  /* 0x000000000000094d */ /* 0x000fea0003800000 */
[----:B-1----:R-:W0:Y:S01]  /*25d0*/  LDS R5, [R36] ;  /* 0x0000000024057984 */ /* 0x002e220000000800 */
[----:B------:R-:W-:-:S02]  /*25e0*/  IMAD R2, R2, c[0x0][0x1cc], RZ ;  /* 0x0000730002027a24 */ /* 0x000fc400078e02ff */
[C---:B------:R-:W-:Y:S02]  /*25f0*/  IMAD.SHL.U32 R4, R57.reuse, 0x4, RZ ;  /* 0x0000000439047824 */ /* 0x040fe400078e00ff */
[----:B------:R-:W-:Y:S02]  /*2600*/  IMAD.SHL.U32 R3, R2, 0x4, RZ ;  /* 0x0000000402037824 */ /* 0x000fe400078e00ff */
[----:B------:R-:W-:-:S04]  /*2610*/  IMAD.HI R57, R57, 0x4, RZ ;  /* 0x0000000439397827 */ /* 0x000fc800078e02ff */
[----:B------:R-:W-:Y:S01]  /*2620*/  IMAD.HI R0, R2, 0x4, RZ ;  /* 0x0000000402007827 */ /* 0x000fe200078e02ff */
[----:B------:R-:W-:-:S04]  /*2630*/  IADD3 R2, P0, P1, R4, c[0x0][0x180], R3 ;  /* 0x0000600004027a10 */ /* 0x000fc8000791e003 */
[----:B------:R-:W-:-:S05]  /*2640*/  IADD3.X R3, R57, c[0x0][0x184], R0, P0, P1 ;  /* 0x0000610039037a10 */ /* 0x000fca00007e2400 */
[----:B0-----:R-:W-:Y:S01]  /*2650*/  STG.E [R2.64], R5 ;  /* 0x0000000502007986 */ /* 0x001fe2000c101906 */
[----:B------:R-:W-:Y:S05]  /*2660*/  EXIT ;  /* 0x000000000000794d */ /* 0x000fea0003800000 */
.L_x_2:
[----:B------:R-:W-:-:S00]  /*2670*/  BRA `(.L_x_2) ;  /* 0xfffffff000007947 */ /* 0x000fc0000383ffff */
[----:B------:R-:W-:-:S00]  /*2680*/  NOP ;  /* 0x0000000000007918 */ /* 0x000fc00000000000 */
[----:B------:R-:W-:-:S00]  /*2690*/  NOP ;  /* 0x0000000000007918 */ /* 0x000fc00000000000 */
[----:B------:R-:W-:-:S00]  /*26a0*/  NOP ;  /* 0x0000000000007918 */ /* 0x000fc00000000000 */
[----:B------:R-:W-:-:S00]  /*26b0*/  NOP ;  /* 0x0000000000007918 */ /* 0x000fc00000000000 */
[----:B------:R-:W-:-:S00]  /*26c0*/  NOP ;  /* 0x0000000000007918 */ /* 0x000fc00000000000 */
[----:B------:R-:W-:-:S00]  /*26d0*/  NOP ;  /* 0x0000000000007918 */ /* 0x000fc00000000000 */
[----:B------:R-:W-:-:S00]  /*26e0*/  NOP ;  /* 0x0000000000007918 */ /* 0x000fc00000000000 */
[----:B------:R-:W-:-:S00]  /*26f0*/  NOP ;  /* 0x0000000000007918 */ /* 0x000fc00000000000 */
.L_x_3:


//--------------------- .nv.global.init           --------------------------
	.section	.nv.global.init,"aw",@progbits
.nv.global.init:
	.type		_$_str,@object
	.size		_$_str,(.L_0 - _$_str)
_$_str:
        /*0000*/ 	.byte	0x5f, 0x5f, 0x43, 0x55, 0x44, 0x41, 0x5f, 0x46, 0x54, 0x5a, 0x00
.L_0:


//--------------------- .nv.shared.attn_fwd       --------------------------
	.section	.nv.shared.attn_fwd,"aw",@nobits
	.sectionflags	@""
	.align	16
